	.target	sm_100a

	.elftype	@"ET_EXEC"


//--------------------- .note.nv.tkinfo           --------------------------
	.section	.note.nv.tkinfo,"",@"SHT_NOTE"
	.sectionflags	@"SHF_NOTE_NV_TKINFO"
	.tkinfo
        /*0018*/ 	.word	0x00000002
        /*0030*/ 	.string	""
        /*0030*/ 	.string	"ptxas"
        /*0030*/ 	.string	"Cuda compilation tools, release 13.0, V13.0.88"
        /*0030*/ 	.string	"Build cuda_13.0.r13.0/compiler.36424714_0"
        /*0030*/ 	.string	"-arch sm_100a -m 64 "



//--------------------- .note.nv.cuinfo           --------------------------
	.section	.note.nv.cuinfo,"",@"SHT_NOTE"
	.sectionflags	@"SHF_NOTE_NV_CUINFO"
        /*0018*/ 	.short	0x0002
        /*001a*/ 	.short	0x0064
        /*001c*/ 	.short	0x0082
	.zero		2


//--------------------- .nv.info                  --------------------------
	.section	.nv.info,"",@"SHT_CUDA_INFO"
	.align	4


	//----- nvinfo : EIATTR_REGCOUNT
	.align		4
        /*0000*/ 	.byte	0x04, 0x2f
        /*0002*/ 	.short	(.L_19 - .L_18)
	.align		4
.L_18:
        /*0004*/ 	.word	index@(_ZN7cutlass13device_kernelINS_4gemm6kernel13GemmUniversalIN4cute5tupleIJiiiiEEENS1_10collective13CollectiveMmaINS1_35MainloopSm100TmaUmmaWarpSpecializedILi4ELi2ELi4ENS5_IJNS4_1CILi1EEESB_SB_EEEEENS5_IJNSA_ILi128EEESE_NSA_ILi64EEEEEENS_6half_tENS5_IJSB_llEEESH_SI_NS4_8TiledMMAINS4_8MMA_AtomIJNS4_20SM100_MMA_F16BF16_SSISH_SH_fLi128ELi128ELNS4_4UMMA5MajorE1ELSN_1ELNSM_7ScaleInE0ELSO_0EEEEEENS4_6LayoutISC_NS5_IJNSA_ILi0EEESS_SS_EEEEENS5_IJNS4_10UnderscoreESV_SV_EEEEENS4_13SM90_TMA_LOADENS4_14ComposedLayoutINS4_7SwizzleILi3ELi4ELi3EEENS4_18smem_ptr_flag_bitsILi16EEENSR_INS5_IJSF_NSA_ILi8EEEEEENS5_IJSB_SF_EEEEEEEvNS4_8identityESY_S18_vS19_EENS_8epilogue10collective18CollectiveEpilogueINS1B_23Sm100TmaWarpSpecializedILi4ELi2ELi32ELb1ELb0EEEJSG_NS5_IJNSR_ISE_SB_EENSR_INSA_ILi32EEESB_EEEEESH_NS5_IJlSB_lEEESH_S1K_NS1B_6fusion15FusionCallbacksIS1F_NS1L_17LinearCombinationISH_fSH_fLNS_15FloatRoundStyleE2EEESG_S1J_JEEENS4_5SM1004TMEM4LOAD26SM100_TMEM_LOAD_32dp32b32xESY_NSZ_INS10_ILi2ELi4ELi3EEES13_NSR_INS5_IJS14_S1H_EEENS5_IJS1H_SB_EEEEEEENS4_39AutoVectorizingCopyWithAssumedAlignmentILi128EEENS4_14SM90_TMA_STOREES1Z_S21_S21_EEEvvEEEEvNT_6ParamsE)
        /*0008*/ 	.word	0x0000006e


	//----- nvinfo : EIATTR_FRAME_SIZE
	.align		4
.L_19:
        /*000c*/ 	.byte	0x04, 0x11
        /*000e*/ 	.short	(.L_21 - .L_20)
	.align		4
.L_20:
        /*0010*/ 	.word	index@($__internal_2_$__cuda_sm10x_tcgen05_guardrail_trap_unallocated_columns_being_dealloced)
        /*0014*/ 	.word	0x00000000


	//----- nvinfo : EIATTR_FRAME_SIZE
	.align		4
.L_21:
        /*0018*/ 	.byte	0x04, 0x11
        /*001a*/ 	.short	(.L_23 - .L_22)
	.align		4
.L_22:
        /*001c*/ 	.word	index@($__internal_1_$__cuda_sm10x_tcgen05_guardrail_trap_phase_invalid_during_alloc)
        /*0020*/ 	.word	0x00000000


	//----- nvinfo : EIATTR_FRAME_SIZE
	.align		4
.L_23:
        /*0024*/ 	.byte	0x04, 0x11
        /*0026*/ 	.short	(.L_25 - .L_24)
	.align		4
.L_24:
        /*0028*/ 	.word	index@($__internal_0_$__cuda_sm10x_tcgen05_guardrail_trap_col_being_dealloced_not_returned_by_alloc)
        /*002c*/ 	.word	0x00000000


	//----- nvinfo : EIATTR_FRAME_SIZE
	.align		4
.L_25:
        /*0030*/ 	.byte	0x04, 0x11
        /*0032*/ 	.short	(.L_27 - .L_26)
	.align		4
.L_26:
        /*0034*/ 	.word	index@(_ZN7cutlass13device_kernelINS_4gemm6kernel13GemmUniversalIN4cute5tupleIJiiiiEEENS1_10collective13CollectiveMmaINS1_35MainloopSm100TmaUmmaWarpSpecializedILi4ELi2ELi4ENS5_IJNS4_1CILi1EEESB_SB_EEEEENS5_IJNSA_ILi128EEESE_NSA_ILi64EEEEEENS_6half_tENS5_IJSB_llEEESH_SI_NS4_8TiledMMAINS4_8MMA_AtomIJNS4_20SM100_MMA_F16BF16_SSISH_SH_fLi128ELi128ELNS4_4UMMA5MajorE1ELSN_1ELNSM_7ScaleInE0ELSO_0EEEEEENS4_6LayoutISC_NS5_IJNSA_ILi0EEESS_SS_EEEEENS5_IJNS4_10UnderscoreESV_SV_EEEEENS4_13SM90_TMA_LOADENS4_14ComposedLayoutINS4_7SwizzleILi3ELi4ELi3EEENS4_18smem_ptr_flag_bitsILi16EEENSR_INS5_IJSF_NSA_ILi8EEEEEENS5_IJSB_SF_EEEEEEEvNS4_8identityESY_S18_vS19_EENS_8epilogue10collective18CollectiveEpilogueINS1B_23Sm100TmaWarpSpecializedILi4ELi2ELi32ELb1ELb0EEEJSG_NS5_IJNSR_ISE_SB_EENSR_INSA_ILi32EEESB_EEEEESH_NS5_IJlSB_lEEESH_S1K_NS1B_6fusion15FusionCallbacksIS1F_NS1L_17LinearCombinationISH_fSH_fLNS_15FloatRoundStyleE2EEESG_S1J_JEEENS4_5SM1004TMEM4LOAD26SM100_TMEM_LOAD_32dp32b32xESY_NSZ_INS10_ILi2ELi4ELi3EEES13_NSR_INS5_IJS14_S1H_EEENS5_IJS1H_SB_EEEEEEENS4_39AutoVectorizingCopyWithAssumedAlignmentILi128EEENS4_14SM90_TMA_STOREES1Z_S21_S21_EEEvvEEEEvNT_6ParamsE)
        /*0038*/ 	.word	0x00000000


	//----- nvinfo : EIATTR_MIN_STACK_SIZE
	.align		4
.L_27:
        /*003c*/ 	.byte	0x04, 0x12
        /*003e*/ 	.short	(.L_29 - .L_28)
	.align		4
.L_28:
        /*0040*/ 	.word	index@(_ZN7cutlass13device_kernelINS_4gemm6kernel13GemmUniversalIN4cute5tupleIJiiiiEEENS1_10collective13CollectiveMmaINS1_35MainloopSm100TmaUmmaWarpSpecializedILi4ELi2ELi4ENS5_IJNS4_1CILi1EEESB_SB_EEEEENS5_IJNSA_ILi128EEESE_NSA_ILi64EEEEEENS_6half_tENS5_IJSB_llEEESH_SI_NS4_8TiledMMAINS4_8MMA_AtomIJNS4_20SM100_MMA_F16BF16_SSISH_SH_fLi128ELi128ELNS4_4UMMA5MajorE1ELSN_1ELNSM_7ScaleInE0ELSO_0EEEEEENS4_6LayoutISC_NS5_IJNSA_ILi0EEESS_SS_EEEEENS5_IJNS4_10UnderscoreESV_SV_EEEEENS4_13SM90_TMA_LOADENS4_14ComposedLayoutINS4_7SwizzleILi3ELi4ELi3EEENS4_18smem_ptr_flag_bitsILi16EEENSR_INS5_IJSF_NSA_ILi8EEEEEENS5_IJSB_SF_EEEEEEEvNS4_8identityESY_S18_vS19_EENS_8epilogue10collective18CollectiveEpilogueINS1B_23Sm100TmaWarpSpecializedILi4ELi2ELi32ELb1ELb0EEEJSG_NS5_IJNSR_ISE_SB_EENSR_INSA_ILi32EEESB_EEEEESH_NS5_IJlSB_lEEESH_S1K_NS1B_6fusion15FusionCallbacksIS1F_NS1L_17LinearCombinationISH_fSH_fLNS_15FloatRoundStyleE2EEESG_S1J_JEEENS4_5SM1004TMEM4LOAD26SM100_TMEM_LOAD_32dp32b32xESY_NSZ_INS10_ILi2ELi4ELi3EEES13_NSR_INS5_IJS14_S1H_EEENS5_IJS1H_SB_EEEEEEENS4_39AutoVectorizingCopyWithAssumedAlignmentILi128EEENS4_14SM90_TMA_STOREES1Z_S21_S21_EEEvvEEEEvNT_6ParamsE)
        /*0044*/ 	.word	0x00000000
.L_29:


//--------------------- .nv.compat                --------------------------
	.section	.nv.compat,"",@"SHT_CUDA_COMPAT_INFO"
	.align	4
        /*0000*/ 	.byte	0x02, 0x09, 0x01, 0x00, 0x02, 0x02, 0x02, 0x00, 0x02, 0x05, 0x05, 0x00, 0x03, 0x07, 0x01, 0x01
        /*0010*/ 	.byte	0x02, 0x03, 0x01, 0x00, 0x02, 0x06, 0x01, 0x00, 0x04, 0x0b, 0x08, 0x00, 0x09, 0x00, 0x00, 0x00
        /*0020*/ 	.byte	0x00, 0x00, 0x00, 0x00


//--------------------- .nv.info._ZN7cutlass13device_kernelINS_4gemm6kernel13GemmUniversalIN4cute5tupleIJiiiiEEENS1_10collective13CollectiveMmaINS1_35MainloopSm100TmaUmmaWarpSpecializedILi4ELi2ELi4ENS5_IJNS4_1CILi1EEESB_SB_EEEEENS5_IJNSA_ILi128EEESE_NSA_ILi64EEEEEENS_6half_tENS5_IJSB_llEEESH_SI_NS4_8TiledMMAINS4_8MMA_AtomIJNS4_20SM100_MMA_F16BF16_SSISH_SH_fLi128ELi128ELNS4_4UMMA5MajorE1ELSN_1ELNSM_7ScaleInE0ELSO_0EEEEEENS4_6LayoutISC_NS5_IJNSA_ILi0EEESS_SS_EEEEENS5_IJNS4_10UnderscoreESV_SV_EEEEENS4_13SM90_TMA_LOADENS4_14ComposedLayoutINS4_7SwizzleILi3ELi4ELi3EEENS4_18smem_ptr_flag_bitsILi16EEENSR_INS5_IJSF_NSA_ILi8EEEEEENS5_IJSB_SF_EEEEEEEvNS4_8identityESY_S18_vS19_EENS_8epilogue10collective18CollectiveEpilogueINS1B_23Sm100TmaWarpSpecializedILi4ELi2ELi32ELb1ELb0EEEJSG_NS5_IJNSR_ISE_SB_EENSR_INSA_ILi32EEESB_EEEEESH_NS5_IJlSB_lEEESH_S1K_NS1B_6fusion15FusionCallbacksIS1F_NS1L_17LinearCombinationISH_fSH_fLNS_15FloatRoundStyleE2EEESG_S1J_JEEENS4_5SM1004TMEM4LOAD26SM100_TMEM_LOAD_32dp32b32xESY_NSZ_INS10_ILi2ELi4ELi3EEES13_NSR_INS5_IJS14_S1H_EEENS5_IJS1H_SB_EEEEEEENS4_39AutoVectorizingCopyWithAssumedAlignmentILi128EEENS4_14SM90_TMA_STOREES1Z_S21_S21_EEEvvEEEEvNT_6ParamsE --------------------------
	.section	.nv.info._ZN7cutlass13device_kernelINS_4gemm6kernel13GemmUniversalIN4cute5tupleIJiiiiEEENS1_10collective13CollectiveMmaINS1_35MainloopSm100TmaUmmaWarpSpecializedILi4ELi2ELi4ENS5_IJNS4_1CILi1EEESB_SB_EEEEENS5_IJNSA_ILi128EEESE_NSA_ILi64EEEEEENS_6half_tENS5_IJSB_llEEESH_SI_NS4_8TiledMMAINS4_8MMA_AtomIJNS4_20SM100_MMA_F16BF16_SSISH_SH_fLi128ELi128ELNS4_4UMMA5MajorE1ELSN_1ELNSM_7ScaleInE0ELSO_0EEEEEENS4_6LayoutISC_NS5_IJNSA_ILi0EEESS_SS_EEEEENS5_IJNS4_10UnderscoreESV_SV_EEEEENS4_13SM90_TMA_LOADENS4_14ComposedLayoutINS4_7SwizzleILi3ELi4ELi3EEENS4_18smem_ptr_flag_bitsILi16EEENSR_INS5_IJSF_NSA_ILi8EEEEEENS5_IJSB_SF_EEEEEEEvNS4_8identityESY_S18_vS19_EENS_8epilogue10collective18CollectiveEpilogueINS1B_23Sm100TmaWarpSpecializedILi4ELi2ELi32ELb1ELb0EEEJSG_NS5_IJNSR_ISE_SB_EENSR_INSA_ILi32EEESB_EEEEESH_NS5_IJlSB_lEEESH_S1K_NS1B_6fusion15FusionCallbacksIS1F_NS1L_17LinearCombinationISH_fSH_fLNS_15FloatRoundStyleE2EEESG_S1J_JEEENS4_5SM1004TMEM4LOAD26SM100_TMEM_LOAD_32dp32b32xESY_NSZ_INS10_ILi2ELi4ELi3EEES13_NSR_INS5_IJS14_S1H_EEENS5_IJS1H_SB_EEEEEEENS4_39AutoVectorizingCopyWithAssumedAlignmentILi128EEENS4_14SM90_TMA_STOREES1Z_S21_S21_EEEvvEEEEvNT_6ParamsE,"",@"SHT_CUDA_INFO"
	.sectionflags	@""
	.align	4


	//----- nvinfo : EIATTR_CUDA_API_VERSION
	.align		4
        /*0000*/ 	.byte	0x04, 0x37
        /*0002*/ 	.short	(.L_31 - .L_30)
.L_30:
        /*0004*/ 	.word	0x00000082


	//----- nvinfo : EIATTR_KPARAM_INFO
	.align		4
.L_31:
        /*0008*/ 	.byte	0x04, 0x17
        /*000a*/ 	.short	(.L_33 - .L_32)
.L_32:
        /*000c*/ 	.word	0x00000000
        /*0010*/ 	.short	0x0000
        /*0012*/ 	.short	0x0000
        /*0014*/ 	.byte	0x00, 0xf0, 0x01, 0x20


	//----- nvinfo : EIATTR_AT_ENTRY_FRAGMENTS
	.align		4
.L_33:
        /*0018*/ 	.byte	0x04, 0x4f
        /*001a*/ 	.short	(.L_35 - .L_34)


	//   ....[0]....
.L_34:
        /*001c*/ 	.word	0x00000006


	//----- nvinfo : EIATTR_RESERVED_SMEM_USED
	.align		4
.L_35:
        /*0020*/ 	.byte	0x01, 0x41
	.zero		2


	//----- nvinfo : EIATTR_SPARSE_MMA_MASK
	.align		4
        /*0024*/ 	.byte	0x03, 0x50
        /*0026*/ 	.short	0x0000


	//----- nvinfo : EIATTR_TCGEN05_1CTA_USED
	.align		4
        /*0028*/ 	.byte	0x01, 0x51
	.zero		2


	//----- nvinfo : EIATTR_MAXREG_COUNT
	.align		4
        /*002c*/ 	.byte	0x03, 0x1b
        /*002e*/ 	.short	0x00ff


	//----- nvinfo : EIATTR_NUM_BARRIERS
	.align		4
        /*0030*/ 	.byte	0x02, 0x4c
        /*0032*/ 	.byte	0x07
	.zero		1


	//----- nvinfo : EIATTR_EXTERNS
	.align		4
        /*0034*/ 	.byte	0x04, 0x0f
        /*0036*/ 	.short	(.L_37 - .L_36)


	//   ....[0]....
	.align		4
.L_36:
        /*0038*/ 	.word	index@(__assertfail)


	//----- nvinfo : EIATTR_MERCURY_ISA_VERSION
	.align		4
.L_37:
        /*003c*/ 	.byte	0x03, 0x5f
        /*003e*/ 	.short	0x0101


	//----- nvinfo : EIATTR_INT_WARP_WIDE_INSTR_OFFSETS
	.align		4
        /*0040*/ 	.byte	0x04, 0x31
        /*0042*/ 	.short	(.L_39 - .L_38)


	//   ....[0]....
.L_38:
        /*0044*/ 	.word	0x00001f20


	//   ....[1]....
        /*0048*/ 	.word	0x00003960


	//   ....[2]....
        /*004c*/ 	.word	0x00003990


	//   ....[3]....
        /*0050*/ 	.word	0x000039e0


	//   ....[4]....
        /*0054*/ 	.word	0x00004300


	//   ....[5]....
        /*0058*/ 	.word	0x00004360


	//   ....[6]....
        /*005c*/ 	.word	0x00004440


	//   ....[7]....
        /*0060*/ 	.word	0x000044b0


	//   ....[8]....
        /*0064*/ 	.word	0x000045c0


	//   ....[9]....
        /*0068*/ 	.word	0x00004650


	//   ....[10]....
        /*006c*/ 	.word	0x00004820


	//   ....[11]....
        /*0070*/ 	.word	0x00004980


	//----- nvinfo : EIATTR_COOP_GROUP_MASK_REGIDS
	.align		4
.L_39:
        /*0074*/ 	.byte	0x04, 0x29
        /*0076*/ 	.short	(.L_41 - .L_40)


	//   ....[0]....
.L_40:
        /*0078*/ 	.word	0xffffffff


	//   ....[1]....
        /*007c*/ 	.word	0xffffffff


	//   ....[2]....
        /*0080*/ 	.word	0xffffffff


	//   ....[3]....
        /*0084*/ 	.word	0xffffffff


	//   ....[4]....
        /*0088*/ 	.word	0xffffffff


	//   ....[5]....
        /*008c*/ 	.word	0xffffffff


	//   ....[6]....
        /*0090*/ 	.word	0xffffffff


	//   ....[7]....
        /*0094*/ 	.word	0xffffffff


	//   ....[8]....
        /*0098*/ 	.word	0xffffffff


	//   ....[9]....
        /*009c*/ 	.word	0xffffffff


	//   ....[10]....
        /*00a0*/ 	.word	0xffffffff


	//   ....[11]....
        /*00a4*/ 	.word	0xffffffff


	//   ....[12]....
        /*00a8*/ 	.word	0xffffffff


	//----- nvinfo : EIATTR_COOP_GROUP_INSTR_OFFSETS
	.align		4
.L_41:
        /*00ac*/ 	.byte	0x04, 0x28
        /*00ae*/ 	.short	(.L_43 - .L_42)


	//   ....[0]....
.L_42:
        /*00b0*/ 	.word	0x00000090


	//   ....[1]....
        /*00b4*/ 	.word	0x000004d0


	//   ....[2]....
        /*00b8*/ 	.word	0x00000640


	//   ....[3]....
        /*00bc*/ 	.word	0x000007e0


	//   ....[4]....
        /*00c0*/ 	.word	0x000008e0


	//   ....[5]....
        /*00c4*/ 	.word	0x00000a50


	//   ....[6]....
        /*00c8*/ 	.word	0x00000bf0


	//   ....[7]....
        /*00cc*/ 	.word	0x00001e00


	//   ....[8]....
        /*00d0*/ 	.word	0x00002be0


	//   ....[9]....
        /*00d4*/ 	.word	0x00002df0


	//   ....[10]....
        /*00d8*/ 	.word	0x00002e20


	//   ....[11]....
        /*00dc*/ 	.word	0x00003850


	//   ....[12]....
        /*00e0*/ 	.word	0x00003a80


	//----- nvinfo : EIATTR_VRC_CTA_INIT_COUNT
	.align		4
.L_43:
        /*00e4*/ 	.byte	0x02, 0x4a
        /*00e6*/ 	.byte	0x80
	.zero		1


	//----- nvinfo : EIATTR_SYSCALL_OFFSETS
	.align		4
        /*00e8*/ 	.byte	0x04, 0x46
        /*00ea*/ 	.short	(.L_45 - .L_44)


	//   ....[0]....
.L_44:
        /*00ec*/ 	.word	0x00005400


	//   ....[1]....
        /*00f0*/ 	.word	0x000054f0


	//   ....[2]....
        /*00f4*/ 	.word	0x00005c60


	//   ....[3]....
        /*00f8*/ 	.word	0x000068e0


	//   ....[4]....
        /*00fc*/ 	.word	0x00007530


	//   ....[5]....
        /*0100*/ 	.word	0x00008180


	//----- nvinfo : EIATTR_MBARRIER_INSTR_OFFSETS
	.align		4
.L_45:
        /*0104*/ 	.byte	0x04, 0x39
        /*0106*/ 	.short	(.L_47 - .L_46)


	//   ....[0]....
.L_46:
        /*0108*/ 	.word	0x000005b0
        /*010c*/ 	.word	0x000000ff
        /*0110*/ 	.word	0x00000000
        /*0114*/ 	.short	0x0100
        /*0116*/ 	.byte	0x05
	.zero		1


	//   ....[1]....
        /*0118*/ 	.word	0x000005c0
        /*011c*/ 	.word	0x000000ff
        /*0120*/ 	.word	0x00000020
        /*0124*/ 	.short	0x0100
        /*0126*/ 	.byte	0x05
	.zero		1


	//   ....[2]....
        /*0128*/ 	.word	0x000005d0
        /*012c*/ 	.word	0x000000ff
        /*0130*/ 	.word	0x00000008
        /*0134*/ 	.short	0x0100
        /*0136*/ 	.byte	0x05
	.zero		1


	//   ....[3]....
        /*0138*/ 	.word	0x000005e0
        /*013c*/ 	.word	0x000000ff
        /*0140*/ 	.word	0x00000028
        /*0144*/ 	.short	0x0100
        /*0146*/ 	.byte	0x05
	.zero		1


	//   ....[4]....
        /*0148*/ 	.word	0x000005f0
        /*014c*/ 	.word	0x000000ff
        /*0150*/ 	.word	0x00000010
        /*0154*/ 	.short	0x0100
        /*0156*/ 	.byte	0x05
	.zero		1


	//   ....[5]....
        /*0158*/ 	.word	0x00000600
        /*015c*/ 	.word	0x000000ff
        /*0160*/ 	.word	0x00000030
        /*0164*/ 	.short	0x0100
        /*0166*/ 	.byte	0x05
	.zero		1


	//   ....[6]....
        /*0168*/ 	.word	0x00000610
        /*016c*/ 	.word	0x000000ff
        /*0170*/ 	.word	0x00000018
        /*0174*/ 	.short	0x0100
        /*0176*/ 	.byte	0x05
	.zero		1


	//   ....[7]....
        /*0178*/ 	.word	0x00000620
        /*017c*/ 	.word	0x000000ff
        /*0180*/ 	.word	0x00000038
        /*0184*/ 	.short	0x0100
        /*0186*/ 	.byte	0x05
	.zero		1


	//   ....[8]....
        /*0188*/ 	.word	0x00000750
        /*018c*/ 	.word	0x000000ff
        /*0190*/ 	.word	0x00000040
        /*0194*/ 	.short	0x0100
        /*0196*/ 	.byte	0x07
	.zero		1


	//   ....[9]....
        /*0198*/ 	.word	0x00000760
        /*019c*/ 	.word	0x000000ff
        /*01a0*/ 	.word	0x00000060
        /*01a4*/ 	.short	0x0100
        /*01a6*/ 	.byte	0x07
	.zero		1


	//   ....[10]....
        /*01a8*/ 	.word	0x00000770
        /*01ac*/ 	.word	0x000000ff
        /*01b0*/ 	.word	0x00000048
        /*01b4*/ 	.short	0x0100
        /*01b6*/ 	.byte	0x07
	.zero		1


	//   ....[11]....
        /*01b8*/ 	.word	0x00000780
        /*01bc*/ 	.word	0x000000ff
        /*01c0*/ 	.word	0x00000068
        /*01c4*/ 	.short	0x0100
        /*01c6*/ 	.byte	0x07
	.zero		1


	//   ....[12]....
        /*01c8*/ 	.word	0x00000790
        /*01cc*/ 	.word	0x000000ff
        /*01d0*/ 	.word	0x00000050
        /*01d4*/ 	.short	0x0100
        /*01d6*/ 	.byte	0x07
	.zero		1


	//   ....[13]....
        /*01d8*/ 	.word	0x000007a0
        /*01dc*/ 	.word	0x000000ff
        /*01e0*/ 	.word	0x00000070
        /*01e4*/ 	.short	0x0100
        /*01e6*/ 	.byte	0x07
	.zero		1


	//   ....[14]....
        /*01e8*/ 	.word	0x000007b0
        /*01ec*/ 	.word	0x000000ff
        /*01f0*/ 	.word	0x00000058
        /*01f4*/ 	.short	0x0100
        /*01f6*/ 	.byte	0x07
	.zero		1


	//   ....[15]....
        /*01f8*/ 	.word	0x000007c0
        /*01fc*/ 	.word	0x000000ff
        /*0200*/ 	.word	0x00000078
        /*0204*/ 	.short	0x0100
        /*0206*/ 	.byte	0x07
	.zero		1


	//   ....[16]....
        /*0208*/ 	.word	0x000008b0
        /*020c*/ 	.word	0x000000ff
        /*0210*/ 	.word	0x00000080
        /*0214*/ 	.short	0x0100
        /*0216*/ 	.byte	0x05
	.zero		1


	//   ....[17]....
        /*0218*/ 	.word	0x000008c0
        /*021c*/ 	.word	0x000000ff
        /*0220*/ 	.word	0x00000088
        /*0224*/ 	.short	0x0100
        /*0226*/ 	.byte	0x05
	.zero		1


	//   ....[18]....
        /*0228*/ 	.word	0x00000a00
        /*022c*/ 	.word	0x000000ff
        /*0230*/ 	.word	0x00000090
        /*0234*/ 	.short	0x0100
        /*0236*/ 	.byte	0x05
	.zero		1


	//   ....[19]....
        /*0238*/ 	.word	0x00000a10
        /*023c*/ 	.word	0x000000ff
        /*0240*/ 	.word	0x000000a0
        /*0244*/ 	.short	0x0100
        /*0246*/ 	.byte	0x05
	.zero		1


	//   ....[20]....
        /*0248*/ 	.word	0x00000a20
        /*024c*/ 	.word	0x000000ff
        /*0250*/ 	.word	0x00000098
        /*0254*/ 	.short	0x0100
        /*0256*/ 	.byte	0x05
	.zero		1


	//   ....[21]....
        /*0258*/ 	.word	0x00000a30
        /*025c*/ 	.word	0x000000ff
        /*0260*/ 	.word	0x000000a8
        /*0264*/ 	.short	0x0100
        /*0266*/ 	.byte	0x05
	.zero		1


	//   ....[22]....
        /*0268*/ 	.word	0x00000b60
        /*026c*/ 	.word	0x000000ff
        /*0270*/ 	.word	0x000000b0
        /*0274*/ 	.short	0x0100
        /*0276*/ 	.byte	0x07
	.zero		1


	//   ....[23]....
        /*0278*/ 	.word	0x00000b70
        /*027c*/ 	.word	0x000000ff
        /*0280*/ 	.word	0x000000d0
        /*0284*/ 	.short	0x0100
        /*0286*/ 	.byte	0x07
	.zero		1


	//   ....[24]....
        /*0288*/ 	.word	0x00000b80
        /*028c*/ 	.word	0x000000ff
        /*0290*/ 	.word	0x000000b8
        /*0294*/ 	.short	0x0100
        /*0296*/ 	.byte	0x07
	.zero		1


	//   ....[25]....
        /*0298*/ 	.word	0x00000b90
        /*029c*/ 	.word	0x000000ff
        /*02a0*/ 	.word	0x000000d8
        /*02a4*/ 	.short	0x0100
        /*02a6*/ 	.byte	0x07
	.zero		1


	//   ....[26]....
        /*02a8*/ 	.word	0x00000ba0
        /*02ac*/ 	.word	0x000000ff
        /*02b0*/ 	.word	0x000000c0
        /*02b4*/ 	.short	0x0100
        /*02b6*/ 	.byte	0x07
	.zero		1


	//   ....[27]....
        /*02b8*/ 	.word	0x00000bb0
        /*02bc*/ 	.word	0x000000ff
        /*02c0*/ 	.word	0x000000e0
        /*02c4*/ 	.short	0x0100
        /*02c6*/ 	.byte	0x07
	.zero		1


	//   ....[28]....
        /*02c8*/ 	.word	0x00000bc0
        /*02cc*/ 	.word	0x000000ff
        /*02d0*/ 	.word	0x000000c8
        /*02d4*/ 	.short	0x0100
        /*02d6*/ 	.byte	0x07
	.zero		1


	//   ....[29]....
        /*02d8*/ 	.word	0x00000bd0
        /*02dc*/ 	.word	0x000000ff
        /*02e0*/ 	.word	0x000000e8
        /*02e4*/ 	.short	0x0100
        /*02e6*/ 	.byte	0x07
	.zero		1


	//   ....[30]....
        /*02e8*/ 	.word	0x00000cc0
        /*02ec*/ 	.word	0x000000ff
        /*02f0*/ 	.word	0x000000f0
        /*02f4*/ 	.short	0x0100
        /*02f6*/ 	.byte	0x05
	.zero		1


	//   ....[31]....
        /*02f8*/ 	.word	0x00000cd0
        /*02fc*/ 	.word	0x000000ff
        /*0300*/ 	.word	0x00000100
        /*0304*/ 	.short	0x0100
        /*0306*/ 	.byte	0x05
	.zero		1


	//   ....[32]....
        /*0308*/ 	.word	0x00000ce0
        /*030c*/ 	.word	0x000000ff
        /*0310*/ 	.word	0x000000f8
        /*0314*/ 	.short	0x0100
        /*0316*/ 	.byte	0x05
	.zero		1


	//   ....[33]....
        /*0318*/ 	.word	0x00000cf0
        /*031c*/ 	.word	0x000000ff
        /*0320*/ 	.word	0x00000108
        /*0324*/ 	.short	0x0100
        /*0326*/ 	.byte	0x05
	.zero		1


	//   ....[34]....
        /*0328*/ 	.word	0x000015c0
        /*032c*/ 	.word	0x00000002
        /*0330*/ 	.word	0x00000100
        /*0334*/ 	.short	0x010a
        /*0336*/ 	.byte	0xff
	.zero		1


	//   ....[35]....
        /*0338*/ 	.word	0x000015f0
        /*033c*/ 	.word	0x00000002
        /*0340*/ 	.word	0x000000f0
        /*0344*/ 	.short	0x0101
        /*0346*/ 	.byte	0xff
	.zero		1


	//   ....[36]....
        /*0348*/ 	.word	0x000016c0
        /*034c*/ 	.word	0x000000ff
        /*0350*/ 	.word	0x00000020
        /*0354*/ 	.short	0x010a
        /*0356*/ 	.byte	0x08
	.zero		1


	//   ....[37]....
        /*0358*/ 	.word	0x00001780
        /*035c*/ 	.word	0x000000ff
        /*0360*/ 	.word	0x00000020
        /*0364*/ 	.short	0x010a
        /*0366*/ 	.byte	0x21
	.zero		1


	//   ....[38]....
        /*0368*/ 	.word	0x000018e0
        /*036c*/ 	.word	0x000000ff
        /*0370*/ 	.word	0x00000020
        /*0374*/ 	.short	0x010a
        /*0376*/ 	.byte	0x08
	.zero		1


	//   ....[39]....
        /*0378*/ 	.word	0x00001a70
        /*037c*/ 	.word	0x000000ff
        /*0380*/ 	.word	0x00000088
        /*0384*/ 	.short	0x0101
        /*0386*/ 	.byte	0x04
	.zero		1


	//   ....[40]....
        /*0388*/ 	.word	0x00001a90
        /*038c*/ 	.word	0x000000ff
        /*0390*/ 	.word	0x00000020
        /*0394*/ 	.short	0x010a
        /*0396*/ 	.byte	0x08
	.zero		1


	//   ....[41]....
        /*0398*/ 	.word	0x00001b30
        /*039c*/ 	.word	0x000000ff
        /*03a0*/ 	.word	0x00000020
        /*03a4*/ 	.short	0x010a
        /*03a6*/ 	.byte	0x21
	.zero		1


	//   ....[42]....
        /*03a8*/ 	.word	0x00001c90
        /*03ac*/ 	.word	0x000000ff
        /*03b0*/ 	.word	0x00000020
        /*03b4*/ 	.short	0x010a
        /*03b6*/ 	.byte	0x08
	.zero		1


	//   ....[43]....
        /*03b8*/ 	.word	0x00001e30
        /*03bc*/ 	.word	0x00000002
        /*03c0*/ 	.word	0x00000090
        /*03c4*/ 	.short	0x010a
        /*03c6*/ 	.byte	0xff
	.zero		1


	//   ....[44]....
        /*03c8*/ 	.word	0x00001ef0
        /*03cc*/ 	.word	0x00000002
        /*03d0*/ 	.word	0x00000000
        /*03d4*/ 	.short	0x0101
        /*03d6*/ 	.byte	0xff
	.zero		1


	//   ....[45]....
        /*03d8*/ 	.word	0x00002450
        /*03dc*/ 	.word	0x000000ff
        /*03e0*/ 	.word	0x00000000
        /*03e4*/ 	.short	0x010a
        /*03e6*/ 	.byte	0x05
	.zero		1


	//   ....[46]....
        /*03e8*/ 	.word	0x000024e0
        /*03ec*/ 	.word	0x000000ff
        /*03f0*/ 	.word	0x00000000
        /*03f4*/ 	.short	0x010a
        /*03f6*/ 	.byte	0x05
	.zero		1


	//   ....[47]....
        /*03f8*/ 	.word	0x00002570
        /*03fc*/ 	.word	0x000000ff
        /*0400*/ 	.word	0x00000000
        /*0404*/ 	.short	0x010a
        /*0406*/ 	.byte	0x05
	.zero		1


	//   ....[48]....
        /*0408*/ 	.word	0x00002610
        /*040c*/ 	.word	0x00000000
        /*0410*/ 	.word	0x00000000
        /*0414*/ 	.short	0x010a
        /*0416*/ 	.byte	0xff
	.zero		1


	//   ....[49]....
        /*0418*/ 	.word	0x00002730
        /*041c*/ 	.word	0x00000000
        /*0420*/ 	.word	0x000000f0
        /*0424*/ 	.short	0x010a
        /*0426*/ 	.byte	0xff
	.zero		1


	//   ....[50]....
        /*0428*/ 	.word	0x000027a0
        /*042c*/ 	.word	0x00000000
        /*0430*/ 	.word	0x00000000
        /*0434*/ 	.short	0x0101
        /*0436*/ 	.byte	0xff
	.zero		1


	//   ....[51]....
        /*0438*/ 	.word	0x000027c0
        /*043c*/ 	.word	0x000000ff
        /*0440*/ 	.word	0x000000a0
        /*0444*/ 	.short	0x010a
        /*0446*/ 	.byte	0x05
	.zero		1


	//   ....[52]....
        /*0448*/ 	.word	0x000028e0
        /*044c*/ 	.word	0x00000000
        /*0450*/ 	.word	0x00000090
        /*0454*/ 	.short	0x010a
        /*0456*/ 	.byte	0xff
	.zero		1


	//   ....[53]....
        /*0458*/ 	.word	0x000029e0
        /*045c*/ 	.word	0x00000000
        /*0460*/ 	.word	0x00000000
        /*0464*/ 	.short	0x0101
        /*0466*/ 	.byte	0xff
	.zero		1


	//   ....[54]....
        /*0468*/ 	.word	0x00002a70
        /*046c*/ 	.word	0x000000ff
        /*0470*/ 	.word	0x000000a0
        /*0474*/ 	.short	0x0106
        /*0476*/ 	.byte	0x05
	.zero		1


	//   ....[55]....
        /*0478*/ 	.word	0x00002a90
        /*047c*/ 	.word	0x000000ff
        /*0480*/ 	.word	0x000000a0
        /*0484*/ 	.short	0x010a
        /*0486*/ 	.byte	0x05
	.zero		1


	//   ....[56]....
        /*0488*/ 	.word	0x00002b20
        /*048c*/ 	.word	0x000000ff
        /*0490*/ 	.word	0x000000a0
        /*0494*/ 	.short	0x0106
        /*0496*/ 	.byte	0x04
	.zero		1


	//   ....[57]....
        /*0498*/ 	.word	0x00002b60
        /*049c*/ 	.word	0x00000000
        /*04a0*/ 	.word	0x000000a0
        /*04a4*/ 	.short	0x010a
        /*04a6*/ 	.byte	0xff
	.zero		1


	//   ....[58]....
        /*04a8*/ 	.word	0x000030a0
        /*04ac*/ 	.word	0x00000000
        /*04b0*/ 	.word	0x00000090
        /*04b4*/ 	.short	0x010a
        /*04b6*/ 	.byte	0xff
	.zero		1


	//   ....[59]....
        /*04b8*/ 	.word	0x000031b0
        /*04bc*/ 	.word	0x00000003
        /*04c0*/ 	.word	0x00000000
        /*04c4*/ 	.short	0x0101
        /*04c6*/ 	.byte	0xff
	.zero		1


	//   ....[60]....
        /*04c8*/ 	.word	0x000031c0
        /*04cc*/ 	.word	0x000000ff
        /*04d0*/ 	.word	0x00000000
        /*04d4*/ 	.short	0x010a
        /*04d6*/ 	.byte	0x06
	.zero		1


	//   ....[61]....
        /*04d8*/ 	.word	0x000031e0
        /*04dc*/ 	.word	0x000000ff
        /*04e0*/ 	.word	0x000000d0
        /*04e4*/ 	.short	0x010a
        /*04e6*/ 	.byte	0x07
	.zero		1


	//   ....[62]....
        /*04e8*/ 	.word	0x000032b0
        /*04ec*/ 	.word	0x000000ff
        /*04f0*/ 	.word	0x00000000
        /*04f4*/ 	.short	0x010a
        /*04f6*/ 	.byte	0x06
	.zero		1


	//   ....[63]....
        /*04f8*/ 	.word	0x000033e0
        /*04fc*/ 	.word	0x000000ff
        /*0500*/ 	.word	0x00000000
        /*0504*/ 	.short	0x010a
        /*0506*/ 	.byte	0x1a
	.zero		1


	//   ....[64]....
        /*0508*/ 	.word	0x00003680
        /*050c*/ 	.word	0x000000ff
        /*0510*/ 	.word	0x00000000
        /*0514*/ 	.short	0x010a
        /*0516*/ 	.byte	0x06
	.zero		1


	//   ....[65]....
        /*0518*/ 	.word	0x00003710
        /*051c*/ 	.word	0x000000ff
        /*0520*/ 	.word	0x00000000
        /*0524*/ 	.short	0x010a
        /*0526*/ 	.byte	0x06
	.zero		1


	//   ....[66]....
        /*0528*/ 	.word	0x000037a0
        /*052c*/ 	.word	0x000000ff
        /*0530*/ 	.word	0x00000000
        /*0534*/ 	.short	0x010a
        /*0536*/ 	.byte	0x06
	.zero		1


	//   ....[67]....
        /*0538*/ 	.word	0x00003830
        /*053c*/ 	.word	0x000000ff
        /*0540*/ 	.word	0x00000000
        /*0544*/ 	.short	0x010a
        /*0546*/ 	.byte	0x07
	.zero		1


	//   ....[68]....
        /*0548*/ 	.word	0x00003cb0
        /*054c*/ 	.word	0x00000000
        /*0550*/ 	.word	0x00000090
        /*0554*/ 	.short	0x010a
        /*0556*/ 	.byte	0xff
	.zero		1


	//   ....[69]....
        /*0558*/ 	.word	0x00003d70
        /*055c*/ 	.word	0x00000000
        /*0560*/ 	.word	0x00000000
        /*0564*/ 	.short	0x0101
        /*0566*/ 	.byte	0xff
	.zero		1


	//   ....[70]....
        /*0568*/ 	.word	0x00004090
        /*056c*/ 	.word	0x000000ff
        /*0570*/ 	.word	0x00000088
        /*0574*/ 	.short	0x010a
        /*0576*/ 	.byte	0x07
	.zero		1


	//   ....[71]....
        /*0578*/ 	.word	0x00004280
        /*057c*/ 	.word	0x000000ff
        /*0580*/ 	.word	0x00000060
        /*0584*/ 	.short	0x010a
        /*0586*/ 	.byte	0x07
	.zero		1


	//   ....[72]....
        /*0588*/ 	.word	0x000043f0
        /*058c*/ 	.word	0x000000ff
        /*0590*/ 	.word	0x00000040
        /*0594*/ 	.short	0x010b
        /*0596*/ 	.byte	0x07
	.zero		1


	//   ....[73]....
        /*0598*/ 	.word	0x00004400
        /*059c*/ 	.word	0x000000ff
        /*05a0*/ 	.word	0x00000000
        /*05a4*/ 	.short	0x0101
        /*05a6*/ 	.byte	0x08
	.zero		1


	//   ....[74]....
        /*05a8*/ 	.word	0x00004410
        /*05ac*/ 	.word	0x000000ff
        /*05b0*/ 	.word	0x00000068
        /*05b4*/ 	.short	0x010a
        /*05b6*/ 	.byte	0x07
	.zero		1


	//   ....[75]....
        /*05b8*/ 	.word	0x00004560
        /*05bc*/ 	.word	0x000000ff
        /*05c0*/ 	.word	0x00000048
        /*05c4*/ 	.short	0x010b
        /*05c6*/ 	.byte	0x07
	.zero		1


	//   ....[76]....
        /*05c8*/ 	.word	0x00004570
        /*05cc*/ 	.word	0x000000ff
        /*05d0*/ 	.word	0x00000000
        /*05d4*/ 	.short	0x0101
        /*05d6*/ 	.byte	0x08
	.zero		1


	//   ....[77]....
        /*05d8*/ 	.word	0x00004580
        /*05dc*/ 	.word	0x000000ff
        /*05e0*/ 	.word	0x00000070
        /*05e4*/ 	.short	0x010a
        /*05e6*/ 	.byte	0x07
	.zero		1


	//   ....[78]....
        /*05e8*/ 	.word	0x00004700
        /*05ec*/ 	.word	0x000000ff
        /*05f0*/ 	.word	0x00000050
        /*05f4*/ 	.short	0x010b
        /*05f6*/ 	.byte	0x07
	.zero		1


	//   ....[79]....
        /*05f8*/ 	.word	0x00004740
        /*05fc*/ 	.word	0x000000ff
        /*0600*/ 	.word	0x00000000
        /*0604*/ 	.short	0x0101
        /*0606*/ 	.byte	0x08
	.zero		1


	//   ....[80]....
        /*0608*/ 	.word	0x00004780
        /*060c*/ 	.word	0x000000ff
        /*0610*/ 	.word	0x00000078
        /*0614*/ 	.short	0x010a
        /*0616*/ 	.byte	0x07
	.zero		1


	//   ....[81]....
        /*0618*/ 	.word	0x000049c0
        /*061c*/ 	.word	0x000000ff
        /*0620*/ 	.word	0x00000058
        /*0624*/ 	.short	0x010b
        /*0626*/ 	.byte	0x07
	.zero		1


	//   ....[82]....
        /*0628*/ 	.word	0x000049e0
        /*062c*/ 	.word	0x000000ff
        /*0630*/ 	.word	0x00000000
        /*0634*/ 	.short	0x0101
        /*0636*/ 	.byte	0x0d
	.zero		1


	//   ....[83]....
        /*0638*/ 	.word	0x00004a10
        /*063c*/ 	.word	0x000000ff
        /*0640*/ 	.word	0x00000060
        /*0644*/ 	.short	0x010a
        /*0646*/ 	.byte	0x07
	.zero		1


	//   ....[84]....
        /*0648*/ 	.word	0x00004a30
        /*064c*/ 	.word	0x000000ff
        /*0650*/ 	.word	0x00000068
        /*0654*/ 	.short	0x010a
        /*0656*/ 	.byte	0x07
	.zero		1


	//   ....[85]....
        /*0658*/ 	.word	0x00004a50
        /*065c*/ 	.word	0x000000ff
        /*0660*/ 	.word	0x00000070
        /*0664*/ 	.short	0x010a
        /*0666*/ 	.byte	0x07
	.zero		1


	//   ....[86]....
        /*0668*/ 	.word	0x00004a90
        /*066c*/ 	.word	0x00000000
        /*0670*/ 	.word	0x00000078
        /*0674*/ 	.short	0x010a
        /*0676*/ 	.byte	0xff
	.zero		1


	//   ....[87]....
        /*0678*/ 	.word	0x00004dc0
        /*067c*/ 	.word	0x00000000
        /*0680*/ 	.word	0x00000090
        /*0684*/ 	.short	0x010a
        /*0686*/ 	.byte	0xff
	.zero		1


	//   ....[88]....
        /*0688*/ 	.word	0x00004ed0
        /*068c*/ 	.word	0x00000000
        /*0690*/ 	.word	0x00000000
        /*0694*/ 	.short	0x0101
        /*0696*/ 	.byte	0xff
	.zero		1


	//   ....[89]....
        /*0698*/ 	.word	0x00005920
        /*069c*/ 	.word	0x000000ff
        /*06a0*/ 	.word	0x00000040
        /*06a4*/ 	.short	0x010a
        /*06a6*/ 	.byte	0x30
	.zero		1


	//   ....[90]....
        /*06a8*/ 	.word	0x00005960
        /*06ac*/ 	.word	0x00000040
        /*06b0*/ 	.word	0x000000b0
        /*06b4*/ 	.short	0x010a
        /*06b6*/ 	.byte	0xff
	.zero		1


	//   ....[91]....
        /*06b8*/ 	.word	0x00005a50
        /*06bc*/ 	.word	0x000000ff
        /*06c0*/ 	.word	0x00000040
        /*06c4*/ 	.short	0x010a
        /*06c6*/ 	.byte	0x30
	.zero		1


	//   ....[92]....
        /*06c8*/ 	.word	0x00005b40
        /*06cc*/ 	.word	0x00000040
        /*06d0*/ 	.word	0x000000b0
        /*06d4*/ 	.short	0x010a
        /*06d6*/ 	.byte	0xff
	.zero		1


	//   ....[93]....
        /*06d8*/ 	.word	0x00006610
        /*06dc*/ 	.word	0x00000000
        /*06e0*/ 	.word	0x00000000
        /*06e4*/ 	.short	0x0101
        /*06e6*/ 	.byte	0xff
	.zero		1


	//   ....[94]....
        /*06e8*/ 	.word	0x00006620
        /*06ec*/ 	.word	0x00000002
        /*06f0*/ 	.word	0x00000040
        /*06f4*/ 	.short	0x010a
        /*06f6*/ 	.byte	0xff
	.zero		1


	//   ....[95]....
        /*06f8*/ 	.word	0x00006700
        /*06fc*/ 	.word	0x00000002
        /*0700*/ 	.word	0x00000040
        /*0704*/ 	.short	0x010a
        /*0706*/ 	.byte	0xff
	.zero		1


	//   ....[96]....
        /*0708*/ 	.word	0x00007260
        /*070c*/ 	.word	0x00000048
        /*0710*/ 	.word	0x00000000
        /*0714*/ 	.short	0x0101
        /*0716*/ 	.byte	0xff
	.zero		1


	//   ....[97]....
        /*0718*/ 	.word	0x00007280
        /*071c*/ 	.word	0x00000000
        /*0720*/ 	.word	0x00000040
        /*0724*/ 	.short	0x010a
        /*0726*/ 	.byte	0xff
	.zero		1


	//   ....[98]....
        /*0728*/ 	.word	0x00007350
        /*072c*/ 	.word	0x00000000
        /*0730*/ 	.word	0x00000040
        /*0734*/ 	.short	0x010a
        /*0736*/ 	.byte	0xff
	.zero		1


	//   ....[99]....
        /*0738*/ 	.word	0x00007eb0
        /*073c*/ 	.word	0x00000048
        /*0740*/ 	.word	0x00000000
        /*0744*/ 	.short	0x0101
        /*0746*/ 	.byte	0xff
	.zero		1


	//   ....[100]....
        /*0748*/ 	.word	0x00007ed0
        /*074c*/ 	.word	0x00000000
        /*0750*/ 	.word	0x00000040
        /*0754*/ 	.short	0x010a
        /*0756*/ 	.byte	0xff
	.zero		1


	//   ....[101]....
        /*0758*/ 	.word	0x00007fa0
        /*075c*/ 	.word	0x00000000
        /*0760*/ 	.word	0x00000040
        /*0764*/ 	.short	0x010a
        /*0766*/ 	.byte	0xff
	.zero		1


	//   ....[102]....
        /*0768*/ 	.word	0x000082e0
        /*076c*/ 	.word	0x000000ff
        /*0770*/ 	.word	0x00000000
        /*0774*/ 	.short	0x0101
        /*0776*/ 	.byte	0x05
	.zero		1


	//   ....[103]....
        /*0778*/ 	.word	0x00008b60
        /*077c*/ 	.word	0x00000000
        /*0780*/ 	.word	0x00000000
        /*0784*/ 	.short	0x0101
        /*0786*/ 	.byte	0xff
	.zero		1


	//   ....[104]....
        /*0788*/ 	.word	0x00008dd0
        /*078c*/ 	.word	0x000000ff
        /*0790*/ 	.word	0x00000000
        /*0794*/ 	.short	0x0101
        /*0796*/ 	.byte	0x04
	.zero		1


	//   ....[105]....
        /*0798*/ 	.word	0x00008df0
        /*079c*/ 	.word	0x00000002
        /*07a0*/ 	.word	0x00000100
        /*07a4*/ 	.short	0x010a
        /*07a6*/ 	.byte	0xff
	.zero		1


	//   ....[106]....
        /*07a8*/ 	.word	0x00008e50
        /*07ac*/ 	.word	0x00000002
        /*07b0*/ 	.word	0x00000020
        /*07b4*/ 	.short	0x010a
        /*07b6*/ 	.byte	0xff
	.zero		1


	//   ....[107]....
        /*07b8*/ 	.word	0x00008eb0
        /*07bc*/ 	.word	0x00000002
        /*07c0*/ 	.word	0x00000020
        /*07c4*/ 	.short	0x010a
        /*07c6*/ 	.byte	0xff
	.zero		1


	//   ....[108]....
        /*07c8*/ 	.word	0x00008f00
        /*07cc*/ 	.word	0x00000002
        /*07d0*/ 	.word	0x00000090
        /*07d4*/ 	.short	0x010a
        /*07d6*/ 	.byte	0xff
	.zero		1


	//   ....[109]....
        /*07d8*/ 	.word	0x00008f60
        /*07dc*/ 	.word	0x00000000
        /*07e0*/ 	.word	0x00000000
        /*07e4*/ 	.short	0x010a
        /*07e6*/ 	.byte	0xff
	.zero		1


	//   ....[110]....
        /*07e8*/ 	.word	0x00008fc0
        /*07ec*/ 	.word	0x00000000
        /*07f0*/ 	.word	0x00000000
        /*07f4*/ 	.short	0x010a
        /*07f6*/ 	.byte	0xff
	.zero		1


	//   ....[111]....
        /*07f8*/ 	.word	0x00009020
        /*07fc*/ 	.word	0x00000000
        /*0800*/ 	.word	0x00000000
        /*0804*/ 	.short	0x010a
        /*0806*/ 	.byte	0xff
	.zero		1


	//   ....[112]....
        /*0808*/ 	.word	0x00009070
        /*080c*/ 	.word	0x00000000
        /*0810*/ 	.word	0x000000f0
        /*0814*/ 	.short	0x010a
        /*0816*/ 	.byte	0xff
	.zero		1


	//   ....[113]....
        /*0818*/ 	.word	0x000090d0
        /*081c*/ 	.word	0x00000000
        /*0820*/ 	.word	0x000000a0
        /*0824*/ 	.short	0x010a
        /*0826*/ 	.byte	0xff
	.zero		1


	//   ....[114]....
        /*0828*/ 	.word	0x00009120
        /*082c*/ 	.word	0x00000000
        /*0830*/ 	.word	0x00000090
        /*0834*/ 	.short	0x010a
        /*0836*/ 	.byte	0xff
	.zero		1


	//   ....[115]....
        /*0838*/ 	.word	0x00009180
        /*083c*/ 	.word	0x00000000
        /*0840*/ 	.word	0x000000a0
        /*0844*/ 	.short	0x010a
        /*0846*/ 	.byte	0xff
	.zero		1


	//   ....[116]....
        /*0848*/ 	.word	0x000091d0
        /*084c*/ 	.word	0x00000000
        /*0850*/ 	.word	0x00000090
        /*0854*/ 	.short	0x010a
        /*0856*/ 	.byte	0xff
	.zero		1


	//   ....[117]....
        /*0858*/ 	.word	0x00009230
        /*085c*/ 	.word	0x00000002
        /*0860*/ 	.word	0x000000d0
        /*0864*/ 	.short	0x010a
        /*0866*/ 	.byte	0xff
	.zero		1


	//   ....[118]....
        /*0868*/ 	.word	0x00009290
        /*086c*/ 	.word	0x00000000
        /*0870*/ 	.word	0x00000000
        /*0874*/ 	.short	0x010a
        /*0876*/ 	.byte	0xff
	.zero		1


	//   ....[119]....
        /*0878*/ 	.word	0x000092f0
        /*087c*/ 	.word	0x00000000
        /*0880*/ 	.word	0x00000000
        /*0884*/ 	.short	0x010a
        /*0886*/ 	.byte	0xff
	.zero		1


	//   ....[120]....
        /*0888*/ 	.word	0x00009350
        /*088c*/ 	.word	0x00000000
        /*0890*/ 	.word	0x00000000
        /*0894*/ 	.short	0x010a
        /*0896*/ 	.byte	0xff
	.zero		1


	//   ....[121]....
        /*0898*/ 	.word	0x000093b0
        /*089c*/ 	.word	0x00000000
        /*08a0*/ 	.word	0x00000000
        /*08a4*/ 	.short	0x010a
        /*08a6*/ 	.byte	0xff
	.zero		1


	//   ....[122]....
        /*08a8*/ 	.word	0x00009410
        /*08ac*/ 	.word	0x00000000
        /*08b0*/ 	.word	0x00000000
        /*08b4*/ 	.short	0x010a
        /*08b6*/ 	.byte	0xff
	.zero		1


	//   ....[123]....
        /*08b8*/ 	.word	0x00009460
        /*08bc*/ 	.word	0x00000000
        /*08c0*/ 	.word	0x00000090
        /*08c4*/ 	.short	0x010a
        /*08c6*/ 	.byte	0xff
	.zero		1


	//   ....[124]....
        /*08c8*/ 	.word	0x000094c0
        /*08cc*/ 	.word	0x00000000
        /*08d0*/ 	.word	0x00000088
        /*08d4*/ 	.short	0x010a
        /*08d6*/ 	.byte	0xff
	.zero		1


	//   ....[125]....
        /*08d8*/ 	.word	0x00009520
        /*08dc*/ 	.word	0x00000000
        /*08e0*/ 	.word	0x00000060
        /*08e4*/ 	.short	0x010a
        /*08e6*/ 	.byte	0xff
	.zero		1


	//   ....[126]....
        /*08e8*/ 	.word	0x00009580
        /*08ec*/ 	.word	0x00000000
        /*08f0*/ 	.word	0x00000068
        /*08f4*/ 	.short	0x010a
        /*08f6*/ 	.byte	0xff
	.zero		1


	//   ....[127]....
        /*08f8*/ 	.word	0x000095e0
        /*08fc*/ 	.word	0x00000000
        /*0900*/ 	.word	0x00000070
        /*0904*/ 	.short	0x010a
        /*0906*/ 	.byte	0xff
	.zero		1


	//   ....[128]....
        /*0908*/ 	.word	0x00009640
        /*090c*/ 	.word	0x00000000
        /*0910*/ 	.word	0x00000078
        /*0914*/ 	.short	0x010a
        /*0916*/ 	.byte	0xff
	.zero		1


	//   ....[129]....
        /*0918*/ 	.word	0x000096a0
        /*091c*/ 	.word	0x00000000
        /*0920*/ 	.word	0x00000060
        /*0924*/ 	.short	0x010a
        /*0926*/ 	.byte	0xff
	.zero		1


	//   ....[130]....
        /*0928*/ 	.word	0x00009700
        /*092c*/ 	.word	0x00000000
        /*0930*/ 	.word	0x00000068
        /*0934*/ 	.short	0x010a
        /*0936*/ 	.byte	0xff
	.zero		1


	//   ....[131]....
        /*0938*/ 	.word	0x00009760
        /*093c*/ 	.word	0x00000000
        /*0940*/ 	.word	0x00000070
        /*0944*/ 	.short	0x010a
        /*0946*/ 	.byte	0xff
	.zero		1


	//   ....[132]....
        /*0948*/ 	.word	0x000097b0
        /*094c*/ 	.word	0x00000000
        /*0950*/ 	.word	0x00000090
        /*0954*/ 	.short	0x010a
        /*0956*/ 	.byte	0xff
	.zero		1


	//   ....[133]....
        /*0958*/ 	.word	0x00009810
        /*095c*/ 	.word	0x00000002
        /*0960*/ 	.word	0x00000040
        /*0964*/ 	.short	0x010a
        /*0966*/ 	.byte	0xff
	.zero		1


	//   ....[134]....
        /*0968*/ 	.word	0x00009860
        /*096c*/ 	.word	0x00000040
        /*0970*/ 	.word	0x000000b0
        /*0974*/ 	.short	0x010a
        /*0976*/ 	.byte	0xff
	.zero		1


	//   ....[135]....
        /*0978*/ 	.word	0x000098b0
        /*097c*/ 	.word	0x00000002
        /*0980*/ 	.word	0x00000040
        /*0984*/ 	.short	0x010a
        /*0986*/ 	.byte	0xff
	.zero		1


	//   ....[136]....
        /*0988*/ 	.word	0x00009900
        /*098c*/ 	.word	0x00000000
        /*0990*/ 	.word	0x00000040
        /*0994*/ 	.short	0x010a
        /*0996*/ 	.byte	0xff
	.zero		1


	//   ....[137]....
        /*0998*/ 	.word	0x00009950
        /*099c*/ 	.word	0x00000000
        /*09a0*/ 	.word	0x00000040
        /*09a4*/ 	.short	0x010a
        /*09a6*/ 	.byte	0xff
	.zero		1


	//----- nvinfo : EIATTR_NUM_MBARRIERS
	.align		4
.L_47:
        /*09a8*/ 	.byte	0x03, 0x38
        /*09aa*/ 	.short	0x0022


	//----- nvinfo : EIATTR_EXIT_INSTR_OFFSETS
	.align		4
        /*09ac*/ 	.byte	0x04, 0x1c
        /*09ae*/ 	.short	(.L_49 - .L_48)


	//   ....[0]....
.L_48:
        /*09b0*/ 	.word	0x00002640


	//   ....[1]....
        /*09b4*/ 	.word	0x00002b30


	//   ....[2]....
        /*09b8*/ 	.word	0x00002b90


	//   ....[3]....
        /*09bc*/ 	.word	0x00003a90


	//   ....[4]....
        /*09c0*/ 	.word	0x00004ac0


	//   ....[5]....
        /*09c4*/ 	.word	0x00004b00


	//   ....[6]....
        /*09c8*/ 	.word	0x00008cc0


	//   ....[7]....
        /*09cc*/ 	.word	0x00008d40


	//   ....[8]....
        /*09d0*/ 	.word	0x00008d70


	//   ....[9]....
        /*09d4*/ 	.word	0x00008de0


	//----- nvinfo : EIATTR_MAX_THREADS
	.align		4
.L_49:
        /*09d8*/ 	.byte	0x04, 0x05
        /*09da*/ 	.short	(.L_51 - .L_50)
.L_50:
        /*09dc*/ 	.word	0x00000100
        /*09e0*/ 	.word	0x00000001
        /*09e4*/ 	.word	0x00000001


	//----- nvinfo : EIATTR_CRS_STACK_SIZE
	.align		4
.L_51:
        /*09e8*/ 	.byte	0x04, 0x1e
        /*09ea*/ 	.short	(.L_53 - .L_52)
.L_52:
        /*09ec*/ 	.word	0x00000000


	//----- nvinfo : EIATTR_CBANK_PARAM_SIZE
	.align		4
.L_53:
        /*09f0*/ 	.byte	0x03, 0x19
        /*09f2*/ 	.short	0x0800


	//----- nvinfo : EIATTR_PARAM_CBANK
	.align		4
        /*09f4*/ 	.byte	0x04, 0x0a
        /*09f6*/ 	.short	(.L_55 - .L_54)
	.align		4
.L_54:
        /*09f8*/ 	.word	index@(.nv.constant0._ZN7cutlass13device_kernelINS_4gemm6kernel13GemmUniversalIN4cute5tupleIJiiiiEEENS1_10collective13CollectiveMmaINS1_35MainloopSm100TmaUmmaWarpSpecializedILi4ELi2ELi4ENS5_IJNS4_1CILi1EEESB_SB_EEEEENS5_IJNSA_ILi128EEESE_NSA_ILi64EEEEEENS_6half_tENS5_IJSB_llEEESH_SI_NS4_8TiledMMAINS4_8MMA_AtomIJNS4_20SM100_MMA_F16BF16_SSISH_SH_fLi128ELi128ELNS4_4UMMA5MajorE1ELSN_1ELNSM_7ScaleInE0ELSO_0EEEEEENS4_6LayoutISC_NS5_IJNSA_ILi0EEESS_SS_EEEEENS5_IJNS4_10UnderscoreESV_SV_EEEEENS4_13SM90_TMA_LOADENS4_14ComposedLayoutINS4_7SwizzleILi3ELi4ELi3EEENS4_18smem_ptr_flag_bitsILi16EEENSR_INS5_IJSF_NSA_ILi8EEEEEENS5_IJSB_SF_EEEEEEEvNS4_8identityESY_S18_vS19_EENS_8epilogue10collective18CollectiveEpilogueINS1B_23Sm100TmaWarpSpecializedILi4ELi2ELi32ELb1ELb0EEEJSG_NS5_IJNSR_ISE_SB_EENSR_INSA_ILi32EEESB_EEEEESH_NS5_IJlSB_lEEESH_S1K_NS1B_6fusion15FusionCallbacksIS1F_NS1L_17LinearCombinationISH_fSH_fLNS_15FloatRoundStyleE2EEESG_S1J_JEEENS4_5SM1004TMEM4LOAD26SM100_TMEM_LOAD_32dp32b32xESY_NSZ_INS10_ILi2ELi4ELi3EEES13_NSR_INS5_IJS14_S1H_EEENS5_IJS1H_SB_EEEEEEENS4_39AutoVectorizingCopyWithAssumedAlignmentILi128EEENS4_14SM90_TMA_STOREES1Z_S21_S21_EEEvvEEEEvNT_6ParamsE)
        /*09fc*/ 	.short	0x0380
        /*09fe*/ 	.short	0x0800


	//----- nvinfo : EIATTR_SW_WAR
	.align		4
.L_55:
        /*0a00*/ 	.byte	0x04, 0x36
        /*0a02*/ 	.short	(.L_57 - .L_56)
.L_56:
        /*0a04*/ 	.word	0x00000008
.L_57:


//--------------------- .nv.callgraph             --------------------------
	.section	.nv.callgraph,"",@"SHT_CUDA_CALLGRAPH"
	.align	4
	.sectionentsize	8
	.align		4
        /*0000*/ 	.word	0x00000000
	.align		4
        /*0004*/ 	.word	0xffffffff
	.align		4
        /*0008*/ 	.word	index@(_ZN7cutlass13device_kernelINS_4gemm6kernel13GemmUniversalIN4cute5tupleIJiiiiEEENS1_10collective13CollectiveMmaINS1_35MainloopSm100TmaUmmaWarpSpecializedILi4ELi2ELi4ENS5_IJNS4_1CILi1EEESB_SB_EEEEENS5_IJNSA_ILi128EEESE_NSA_ILi64EEEEEENS_6half_tENS5_IJSB_llEEESH_SI_NS4_8TiledMMAINS4_8MMA_AtomIJNS4_20SM100_MMA_F16BF16_SSISH_SH_fLi128ELi128ELNS4_4UMMA5MajorE1ELSN_1ELNSM_7ScaleInE0ELSO_0EEEEEENS4_6LayoutISC_NS5_IJNSA_ILi0EEESS_SS_EEEEENS5_IJNS4_10UnderscoreESV_SV_EEEEENS4_13SM90_TMA_LOADENS4_14ComposedLayoutINS4_7SwizzleILi3ELi4ELi3EEENS4_18smem_ptr_flag_bitsILi16EEENSR_INS5_IJSF_NSA_ILi8EEEEEENS5_IJSB_SF_EEEEEEEvNS4_8identityESY_S18_vS19_EENS_8epilogue10collective18CollectiveEpilogueINS1B_23Sm100TmaWarpSpecializedILi4ELi2ELi32ELb1ELb0EEEJSG_NS5_IJNSR_ISE_SB_EENSR_INSA_ILi32EEESB_EEEEESH_NS5_IJlSB_lEEESH_S1K_NS1B_6fusion15FusionCallbacksIS1F_NS1L_17LinearCombinationISH_fSH_fLNS_15FloatRoundStyleE2EEESG_S1J_JEEENS4_5SM1004TMEM4LOAD26SM100_TMEM_LOAD_32dp32b32xESY_NSZ_INS10_ILi2ELi4ELi3EEES13_NSR_INS5_IJS14_S1H_EEENS5_IJS1H_SB_EEEEEEENS4_39AutoVectorizingCopyWithAssumedAlignmentILi128EEENS4_14SM90_TMA_STOREES1Z_S21_S21_EEEvvEEEEvNT_6ParamsE)
	.align		4
        /*000c*/ 	.word	index@(__assertfail)
	.align		4
        /*0010*/ 	.word	0x00000000
	.align		4
        /*0014*/ 	.word	0xfffffffe
	.align		4
        /*0018*/ 	.word	0x00000000
	.align		4
        /*001c*/ 	.word	0xfffffffd
	.align		4
        /*0020*/ 	.word	0x00000000
	.align		4
        /*0024*/ 	.word	0xfffffffc


//--------------------- .nv.constant4             --------------------------
	.section	.nv.constant4,"a",@progbits
	.align	8
	.align		8
.nv.constant4:
        /*0000*/ 	.dword	__assertfail
	.align		8
        /*0008*/ 	.dword	__unnamed_1
	.align		8
        /*0010*/ 	.dword	__unnamed_2
	.align		8
        /*0018*/ 	.dword	_ZN40_INTERNAL_23f3fb70_4_k_cu_01dd0611_248094cuda3std3__45__cpo5beginE
	.align		8
        /*0020*/ 	.dword	_ZN40_INTERNAL_23f3fb70_4_k_cu_01dd0611_248094cuda3std3__45__cpo3endE
	.align		8
        /*0028*/ 	.dword	_ZN40_INTERNAL_23f3fb70_4_k_cu_01dd0611_248094cuda3std3__45__cpo6cbeginE
	.align		8
        /*0030*/ 	.dword	_ZN40_INTERNAL_23f3fb70_4_k_cu_01dd0611_248094cuda3std3__45__cpo4cendE
	.align		8
        /*0038*/ 	.dword	_ZN40_INTERNAL_23f3fb70_4_k_cu_01dd0611_248094cuda3std3__442_GLOBAL__N__23f3fb70_4_k_cu_01dd0611_248096ignoreE
	.align		8
        /*0040*/ 	.dword	_ZN40_INTERNAL_23f3fb70_4_k_cu_01dd0611_248094cuda3std3__419piecewise_constructE
	.align		8
        /*0048*/ 	.dword	_ZN40_INTERNAL_23f3fb70_4_k_cu_01dd0611_248094cuda3std3__48in_placeE
	.align		8
        /*0050*/ 	.dword	_ZN40_INTERNAL_23f3fb70_4_k_cu_01dd0611_248094cuda3std6ranges3__45__cpo4swapE
	.align		8
        /*0058*/ 	.dword	_ZN40_INTERNAL_23f3fb70_4_k_cu_01dd0611_248094cuda3std6ranges3__45__cpo9iter_moveE
	.align		8
        /*0060*/ 	.dword	_ZN40_INTERNAL_23f3fb70_4_k_cu_01dd0611_248094cute7productE
	.align		8
        /*0068*/ 	.dword	_ZN40_INTERNAL_23f3fb70_4_k_cu_01dd0611_248094cute1_E
	.align		8
        /*0070*/ 	.dword	$str$25
	.align		8
        /*0078*/ 	.dword	$str$26
	.align		8
        /*0080*/ 	.dword	$str$27
	.align		8
        /*0088*/ 	.dword	$str$28


//--------------------- .text._ZN7cutlass13device_kernelINS_4gemm6kernel13GemmUniversalIN4cute5tupleIJiiiiEEENS1_10collective13CollectiveMmaINS1_35MainloopSm100TmaUmmaWarpSpecializedILi4ELi2ELi4ENS5_IJNS4_1CILi1EEESB_SB_EEEEENS5_IJNSA_ILi128EEESE_NSA_ILi64EEEEEENS_6half_tENS5_IJSB_llEEESH_SI_NS4_8TiledMMAINS4_8MMA_AtomIJNS4_20SM100_MMA_F16BF16_SSISH_SH_fLi128ELi128ELNS4_4UMMA5MajorE1ELSN_1ELNSM_7ScaleInE0ELSO_0EEEEEENS4_6LayoutISC_NS5_IJNSA_ILi0EEESS_SS_EEEEENS5_IJNS4_10UnderscoreESV_SV_EEEEENS4_13SM90_TMA_LOADENS4_14ComposedLayoutINS4_7SwizzleILi3ELi4ELi3EEENS4_18smem_ptr_flag_bitsILi16EEENSR_INS5_IJSF_NSA_ILi8EEEEEENS5_IJSB_SF_EEEEEEEvNS4_8identityESY_S18_vS19_EENS_8epilogue10collective18CollectiveEpilogueINS1B_23Sm100TmaWarpSpecializedILi4ELi2ELi32ELb1ELb0EEEJSG_NS5_IJNSR_ISE_SB_EENSR_INSA_ILi32EEESB_EEEEESH_NS5_IJlSB_lEEESH_S1K_NS1B_6fusion15FusionCallbacksIS1F_NS1L_17LinearCombinationISH_fSH_fLNS_15FloatRoundStyleE2EEESG_S1J_JEEENS4_5SM1004TMEM4LOAD26SM100_TMEM_LOAD_32dp32b32xESY_NSZ_INS10_ILi2ELi4ELi3EEES13_NSR_INS5_IJS14_S1H_EEENS5_IJS1H_SB_EEEEEEENS4_39AutoVectorizingCopyWithAssumedAlignmentILi128EEENS4_14SM90_TMA_STOREES1Z_S21_S21_EEEvvEEEEvNT_6ParamsE --------------------------
	.section	.text._ZN7cutlass13device_kernelINS_4gemm6kernel13GemmUniversalIN4cute5tupleIJiiiiEEENS1_10collective13CollectiveMmaINS1_35MainloopSm100TmaUmmaWarpSpecializedILi4ELi2ELi4ENS5_IJNS4_1CILi1EEESB_SB_EEEEENS5_IJNSA_ILi128EEESE_NSA_ILi64EEEEEENS_6half_tENS5_IJSB_llEEESH_SI_NS4_8TiledMMAINS4_8MMA_AtomIJNS4_20SM100_MMA_F16BF16_SSISH_SH_fLi128ELi128ELNS4_4UMMA5MajorE1ELSN_1ELNSM_7ScaleInE0ELSO_0EEEEEENS4_6LayoutISC_NS5_IJNSA_ILi0EEESS_SS_EEEEENS5_IJNS4_10UnderscoreESV_SV_EEEEENS4_13SM90_TMA_LOADENS4_14ComposedLayoutINS4_7SwizzleILi3ELi4ELi3EEENS4_18smem_ptr_flag_bitsILi16EEENSR_INS5_IJSF_NSA_ILi8EEEEEENS5_IJSB_SF_EEEEEEEvNS4_8identityESY_S18_vS19_EENS_8epilogue10collective18CollectiveEpilogueINS1B_23Sm100TmaWarpSpecializedILi4ELi2ELi32ELb1ELb0EEEJSG_NS5_IJNSR_ISE_SB_EENSR_INSA_ILi32EEESB_EEEEESH_NS5_IJlSB_lEEESH_S1K_NS1B_6fusion15FusionCallbacksIS1F_NS1L_17LinearCombinationISH_fSH_fLNS_15FloatRoundStyleE2EEESG_S1J_JEEENS4_5SM1004TMEM4LOAD26SM100_TMEM_LOAD_32dp32b32xESY_NSZ_INS10_ILi2ELi4ELi3EEES13_NSR_INS5_IJS14_S1H_EEENS5_IJS1H_SB_EEEEEEENS4_39AutoVectorizingCopyWithAssumedAlignmentILi128EEENS4_14SM90_TMA_STOREES1Z_S21_S21_EEEvvEEEEvNT_6ParamsE,"ax",@progbits
	.align	128
.text._ZN7cutlass13device_kernelINS_4gemm6kernel13GemmUniversalIN4cute5tupleIJiiiiEEENS1_10collective13CollectiveMmaINS1_35MainloopSm100TmaUmmaWarpSpecializedILi4ELi2ELi4ENS5_IJNS4_1CILi1EEESB_SB_EEEEENS5_IJNSA_ILi128EEESE_NSA_ILi64EEEEEENS_6half_tENS5_IJSB_llEEESH_SI_NS4_8TiledMMAINS4_8MMA_AtomIJNS4_20SM100_MMA_F16BF16_SSISH_SH_fLi128ELi128ELNS4_4UMMA5MajorE1ELSN_1ELNSM_7ScaleInE0ELSO_0EEEEEENS4_6LayoutISC_NS5_IJNSA_ILi0EEESS_SS_EEEEENS5_IJNS4_10UnderscoreESV_SV_EEEEENS4_13SM90_TMA_LOADENS4_14ComposedLayoutINS4_7SwizzleILi3ELi4ELi3EEENS4_18smem_ptr_flag_bitsILi16EEENSR_INS5_IJSF_NSA_ILi8EEEEEENS5_IJSB_SF_EEEEEEEvNS4_8identityESY_S18_vS19_EENS_8epilogue10collective18CollectiveEpilogueINS1B_23Sm100TmaWarpSpecializedILi4ELi2ELi32ELb1ELb0EEEJSG_NS5_IJNSR_ISE_SB_EENSR_INSA_ILi32EEESB_EEEEESH_NS5_IJlSB_lEEESH_S1K_NS1B_6fusion15FusionCallbacksIS1F_NS1L_17LinearCombinationISH_fSH_fLNS_15FloatRoundStyleE2EEESG_S1J_JEEENS4_5SM1004TMEM4LOAD26SM100_TMEM_LOAD_32dp32b32xESY_NSZ_INS10_ILi2ELi4ELi3EEES13_NSR_INS5_IJS14_S1H_EEENS5_IJS1H_SB_EEEEEEENS4_39AutoVectorizingCopyWithAssumedAlignmentILi128EEENS4_14SM90_TMA_STOREES1Z_S21_S21_EEEvvEEEEvNT_6ParamsE:
        .type           _ZN7cutlass13device_kernelINS_4gemm6kernel13GemmUniversalIN4cute5tupleIJiiiiEEENS1_10collective13CollectiveMmaINS1_35MainloopSm100TmaUmmaWarpSpecializedILi4ELi2ELi4ENS5_IJNS4_1CILi1EEESB_SB_EEEEENS5_IJNSA_ILi128EEESE_NSA_ILi64EEEEEENS_6half_tENS5_IJSB_llEEESH_SI_NS4_8TiledMMAINS4_8MMA_AtomIJNS4_20SM100_MMA_F16BF16_SSISH_SH_fLi128ELi128ELNS4_4UMMA5MajorE1ELSN_1ELNSM_7ScaleInE0ELSO_0EEEEEENS4_6LayoutISC_NS5_IJNSA_ILi0EEESS_SS_EEEEENS5_IJNS4_10UnderscoreESV_SV_EEEEENS4_13SM90_TMA_LOADENS4_14ComposedLayoutINS4_7SwizzleILi3ELi4ELi3EEENS4_18smem_ptr_flag_bitsILi16EEENSR_INS5_IJSF_NSA_ILi8EEEEEENS5_IJSB_SF_EEEEEEEvNS4_8identityESY_S18_vS19_EENS_8epilogue10collective18CollectiveEpilogueINS1B_23Sm100TmaWarpSpecializedILi4ELi2ELi32ELb1ELb0EEEJSG_NS5_IJNSR_ISE_SB_EENSR_INSA_ILi32EEESB_EEEEESH_NS5_IJlSB_lEEESH_S1K_NS1B_6fusion15FusionCallbacksIS1F_NS1L_17LinearCombinationISH_fSH_fLNS_15FloatRoundStyleE2EEESG_S1J_JEEENS4_5SM1004TMEM4LOAD26SM100_TMEM_LOAD_32dp32b32xESY_NSZ_INS10_ILi2ELi4ELi3EEES13_NSR_INS5_IJS14_S1H_EEENS5_IJS1H_SB_EEEEEEENS4_39AutoVectorizingCopyWithAssumedAlignmentILi128EEENS4_14SM90_TMA_STOREES1Z_S21_S21_EEEvvEEEEvNT_6ParamsE,@function
        .size           _ZN7cutlass13device_kernelINS_4gemm6kernel13GemmUniversalIN4cute5tupleIJiiiiEEENS1_10collective13CollectiveMmaINS1_35MainloopSm100TmaUmmaWarpSpecializedILi4ELi2ELi4ENS5_IJNS4_1CILi1EEESB_SB_EEEEENS5_IJNSA_ILi128EEESE_NSA_ILi64EEEEEENS_6half_tENS5_IJSB_llEEESH_SI_NS4_8TiledMMAINS4_8MMA_AtomIJNS4_20SM100_MMA_F16BF16_SSISH_SH_fLi128ELi128ELNS4_4UMMA5MajorE1ELSN_1ELNSM_7ScaleInE0ELSO_0EEEEEENS4_6LayoutISC_NS5_IJNSA_ILi0EEESS_SS_EEEEENS5_IJNS4_10UnderscoreESV_SV_EEEEENS4_13SM90_TMA_LOADENS4_14ComposedLayoutINS4_7SwizzleILi3ELi4ELi3EEENS4_18smem_ptr_flag_bitsILi16EEENSR_INS5_IJSF_NSA_ILi8EEEEEENS5_IJSB_SF_EEEEEEEvNS4_8identityESY_S18_vS19_EENS_8epilogue10collective18CollectiveEpilogueINS1B_23Sm100TmaWarpSpecializedILi4ELi2ELi32ELb1ELb0EEEJSG_NS5_IJNSR_ISE_SB_EENSR_INSA_ILi32EEESB_EEEEESH_NS5_IJlSB_lEEESH_S1K_NS1B_6fusion15FusionCallbacksIS1F_NS1L_17LinearCombinationISH_fSH_fLNS_15FloatRoundStyleE2EEESG_S1J_JEEENS4_5SM1004TMEM4LOAD26SM100_TMEM_LOAD_32dp32b32xESY_NSZ_INS10_ILi2ELi4ELi3EEES13_NSR_INS5_IJS14_S1H_EEENS5_IJS1H_SB_EEEEEEENS4_39AutoVectorizingCopyWithAssumedAlignmentILi128EEENS4_14SM90_TMA_STOREES1Z_S21_S21_EEEvvEEEEvNT_6ParamsE,(.L_x_176 - _ZN7cutlass13device_kernelINS_4gemm6kernel13GemmUniversalIN4cute5tupleIJiiiiEEENS1_10collective13CollectiveMmaINS1_35MainloopSm100TmaUmmaWarpSpecializedILi4ELi2ELi4ENS5_IJNS4_1CILi1EEESB_SB_EEEEENS5_IJNSA_ILi128EEESE_NSA_ILi64EEEEEENS_6half_tENS5_IJSB_llEEESH_SI_NS4_8TiledMMAINS4_8MMA_AtomIJNS4_20SM100_MMA_F16BF16_SSISH_SH_fLi128ELi128ELNS4_4UMMA5MajorE1ELSN_1ELNSM_7ScaleInE0ELSO_0EEEEEENS4_6LayoutISC_NS5_IJNSA_ILi0EEESS_SS_EEEEENS5_IJNS4_10UnderscoreESV_SV_EEEEENS4_13SM90_TMA_LOADENS4_14ComposedLayoutINS4_7SwizzleILi3ELi4ELi3EEENS4_18smem_ptr_flag_bitsILi16EEENSR_INS5_IJSF_NSA_ILi8EEEEEENS5_IJSB_SF_EEEEEEEvNS4_8identityESY_S18_vS19_EENS_8epilogue10collective18CollectiveEpilogueINS1B_23Sm100TmaWarpSpecializedILi4ELi2ELi32ELb1ELb0EEEJSG_NS5_IJNSR_ISE_SB_EENSR_INSA_ILi32EEESB_EEEEESH_NS5_IJlSB_lEEESH_S1K_NS1B_6fusion15FusionCallbacksIS1F_NS1L_17LinearCombinationISH_fSH_fLNS_15FloatRoundStyleE2EEESG_S1J_JEEENS4_5SM1004TMEM4LOAD26SM100_TMEM_LOAD_32dp32b32xESY_NSZ_INS10_ILi2ELi4ELi3EEES13_NSR_INS5_IJS14_S1H_EEENS5_IJS1H_SB_EEEEEEENS4_39AutoVectorizingCopyWithAssumedAlignmentILi128EEENS4_14SM90_TMA_STOREES1Z_S21_S21_EEEvvEEEEvNT_6ParamsE)
        .other          _ZN7cutlass13device_kernelINS_4gemm6kernel13GemmUniversalIN4cute5tupleIJiiiiEEENS1_10collective13CollectiveMmaINS1_35MainloopSm100TmaUmmaWarpSpecializedILi4ELi2ELi4ENS5_IJNS4_1CILi1EEESB_SB_EEEEENS5_IJNSA_ILi128EEESE_NSA_ILi64EEEEEENS_6half_tENS5_IJSB_llEEESH_SI_NS4_8TiledMMAINS4_8MMA_AtomIJNS4_20SM100_MMA_F16BF16_SSISH_SH_fLi128ELi128ELNS4_4UMMA5MajorE1ELSN_1ELNSM_7ScaleInE0ELSO_0EEEEEENS4_6LayoutISC_NS5_IJNSA_ILi0EEESS_SS_EEEEENS5_IJNS4_10UnderscoreESV_SV_EEEEENS4_13SM90_TMA_LOADENS4_14ComposedLayoutINS4_7SwizzleILi3ELi4ELi3EEENS4_18smem_ptr_flag_bitsILi16EEENSR_INS5_IJSF_NSA_ILi8EEEEEENS5_IJSB_SF_EEEEEEEvNS4_8identityESY_S18_vS19_EENS_8epilogue10collective18CollectiveEpilogueINS1B_23Sm100TmaWarpSpecializedILi4ELi2ELi32ELb1ELb0EEEJSG_NS5_IJNSR_ISE_SB_EENSR_INSA_ILi32EEESB_EEEEESH_NS5_IJlSB_lEEESH_S1K_NS1B_6fusion15FusionCallbacksIS1F_NS1L_17LinearCombinationISH_fSH_fLNS_15FloatRoundStyleE2EEESG_S1J_JEEENS4_5SM1004TMEM4LOAD26SM100_TMEM_LOAD_32dp32b32xESY_NSZ_INS10_ILi2ELi4ELi3EEES13_NSR_INS5_IJS14_S1H_EEENS5_IJS1H_SB_EEEEEEENS4_39AutoVectorizingCopyWithAssumedAlignmentILi128EEENS4_14SM90_TMA_STOREES1Z_S21_S21_EEEvvEEEEvNT_6ParamsE,@"STO_CUDA_ENTRY STV_DEFAULT"
_ZN7cutlass13device_kernelINS_4gemm6kernel13GemmUniversalIN4cute5tupleIJiiiiEEENS1_10collective13CollectiveMmaINS1_35MainloopSm100TmaUmmaWarpSpecializedILi4ELi2ELi4ENS5_IJNS4_1CILi1EEESB_SB_EEEEENS5_IJNSA_ILi128EEESE_NSA_ILi64EEEEEENS_6half_tENS5_IJSB_llEEESH_SI_NS4_8TiledMMAINS4_8MMA_AtomIJNS4_20SM100_MMA_F16BF16_SSISH_SH_fLi128ELi128ELNS4_4UMMA5MajorE1ELSN_1ELNSM_7ScaleInE0ELSO_0EEEEEENS4_6LayoutISC_NS5_IJNSA_ILi0EEESS_SS_EEEEENS5_IJNS4_10UnderscoreESV_SV_EEEEENS4_13SM90_TMA_LOADENS4_14ComposedLayoutINS4_7SwizzleILi3ELi4ELi3EEENS4_18smem_ptr_flag_bitsILi16EEENSR_INS5_IJSF_NSA_ILi8EEEEEENS5_IJSB_SF_EEEEEEEvNS4_8identityESY_S18_vS19_EENS_8epilogue10collective18CollectiveEpilogueINS1B_23Sm100TmaWarpSpecializedILi4ELi2ELi32ELb1ELb0EEEJSG_NS5_IJNSR_ISE_SB_EENSR_INSA_ILi32EEESB_EEEEESH_NS5_IJlSB_lEEESH_S1K_NS1B_6fusion15FusionCallbacksIS1F_NS1L_17LinearCombinationISH_fSH_fLNS_15FloatRoundStyleE2EEESG_S1J_JEEENS4_5SM1004TMEM4LOAD26SM100_TMEM_LOAD_32dp32b32xESY_NSZ_INS10_ILi2ELi4ELi3EEES13_NSR_INS5_IJS14_S1H_EEENS5_IJS1H_SB_EEEEEEENS4_39AutoVectorizingCopyWithAssumedAlignmentILi128EEENS4_14SM90_TMA_STOREES1Z_S21_S21_EEEvvEEEEvNT_6ParamsE:
[----:B------:R-:W1:Y:S01]  /*0000*/  LDC R1, c[0x0][0x37c] ;  /* 0x0000df00ff017b82 */ /* 0x000e620000000800 */
[----:B------:R-:W2:Y:S01]  /*0010*/  S2R R101, SR_TID.X ;  /* 0x0000000000657919 */ /* 0x000ea20000002100 */
[----:B------:R-:W3:Y:S01]  /*0020*/  LDCU.64 UR4, c[0x0][0x890] ;  /* 0x00011200ff0477ac */ /* 0x000ee20008000a00 */
[----:B------:R-:W-:Y:S02]  /*0030*/  PRMT R88, RZ, 0x7610, R88 ;  /* 0x00007610ff587816 */ /* 0x000fe40000000058 */
[----:B------:R-:W-:Y:S01]  /*0040*/  ELECT P5, URZ, PT ;  /* 0x0000000000ff782f */ /* 0x000fe200038a0000 */
[----:B------:R-:W4:Y:S01]  /*0050*/  LDCU.64 UR46, c[0x0][0x358] ;  /* 0x00006b00ff2e77ac */ /* 0x000f220008000a00 */
[----:B---3--:R-:W-:-:S04]  /*0060*/  UISETP.NE.U32.AND UP0, UPT, UR4, URZ, UPT ;  /* 0x000000ff0400728c */ /* 0x008fc8000bf05070 */
[----:B------:R-:W-:Y:S01]  /*0070*/  UISETP.NE.AND.EX UP0, UPT, UR5, URZ, UPT, UP0 ;  /* 0x000000ff0500728c */ /* 0x000fe2000bf05300 */
[----:B--2---:R-:W-:-:S05]  /*0080*/  SHF.R.U32.HI R92, RZ, 0x5, R101 ;  /* 0x00000005ff5c7819 */ /* 0x004fca0000011665 */
[----:B------:R-:W2:Y:S02]  /*0090*/  SHFL.IDX PT, R0, R92, RZ, 0x1f ;  /* 0x00001fff5c007589 */ /* 0x000ea400000e0000 */
[----:B--2---:R-:W-:Y:S01]  /*00a0*/  R2UR UR8, R0 ;  /* 0x00000000000872ca */ /* 0x004fe200000e0000 */
[----:B-1--4-:R-:W-:-:S14]  /*00b0*/  BRA.U UP0, `(.L_x_0) ;  /* 0x00000001002c7547 */ /* 0x012fdc000b800000 */
[----:B------:R-:W1:Y:S02]  /*00c0*/  LDCU.64 UR6, c[0x0][0x888] ;  /* 0x00011100ff0677ac */ /* 0x000e640008000a00 */
[----:B-1----:R-:W-:-:S04]  /*00d0*/  UISETP.NE.U32.AND UP0, UPT, UR6, URZ, UPT ;  /* 0x000000ff0600728c */ /* 0x002fc8000bf05070 */
[----:B------:R-:W-:-:S09]  /*00e0*/  UISETP.NE.AND.EX UP0, UPT, UR7, URZ, UPT, UP0 ;  /* 0x000000ff0700728c */ /* 0x000fd2000bf05300 */
[----:B------:R-:W-:Y:S05]  /*00f0*/  BRA.U !UP0, `(.L_x_1) ;  /* 0x0000000108107547 */ /* 0x000fea000b800000 */
[----:B------:R-:W1:Y:S02]  /*0100*/  LDC.64 R2, c[0x0][0x888] ;  /* 0x00022200ff027b82 */ /* 0x000e640000000a00 */
[----:B-1----:R1:W5:Y:S01]  /*0110*/  LDG.E R49, desc[UR46][R2.64] ;  /* 0x0000002e02317981 */ /* 0x002362000c1e1900 */
[----:B------:R-:W-:Y:S01]  /*0120*/  HFMA2 R88, -RZ, RZ, 0, 5.9604644775390625e-08 ;  /* 0x00000001ff587431 */ /* 0x000fe200000001ff */
[----:B------:R-:W-:Y:S05]  /*0130*/  BRA `(.L_x_0) ;  /* 0x00000000000c7947 */ /* 0x000fea0003800000 */
.L_x_1:
[----:B------:R-:W1:Y:S01]  /*0140*/  LDCU UR6, c[0x0][0x880] ;  /* 0x00011000ff0677ac */ /* 0x000e620008000800 */
[----:B------:R-:W-:Y:S01]  /*0150*/  HFMA2 R88, -RZ, RZ, 0, 5.9604644775390625e-08 ;  /* 0x00000001ff587431 */ /* 0x000fe200000001ff */
[----:B-1----:R-:W-:-:S07]  /*0160*/  MOV R49, UR6 ;  /* 0x0000000600317c02 */ /* 0x002fce0008000f00 */
.L_x_0:
[----:B------:R-:W2:Y:S02]  /*0170*/  LDCU.64 UR6, c[0x0][0x8b0] ;  /* 0x00011600ff0677ac */ /* 0x000ea40008000a00 */
[----:B--2---:R-:W-:-:S04]  /*0180*/  UISETP.NE.U32.AND UP0, UPT, UR6, URZ, UPT ;  /* 0x000000ff0600728c */ /* 0x004fc8000bf05070 */
[----:B------:R-:W-:-:S09]  /*0190*/  UISETP.NE.AND.EX UP0, UPT, UR7, URZ, UPT, UP0 ;  /* 0x000000ff0700728c */ /* 0x000fd2000bf05300 */
[----:B------:R-:W-:Y:S05]  /*01a0*/  BRA.U UP0, `(.L_x_2) ;  /* 0x0000000100247547 */ /* 0x000fea000b800000 */
[----:B------:R-:W2:Y:S02]  /*01b0*/  LDCU.64 UR6, c[0x0][0x8a8] ;  /* 0x00011500ff0677ac */ /* 0x000ea40008000a00 */
[----:B--2---:R-:W-:-:S04]  /*01c0*/  UISETP.NE.U32.AND UP0, UPT, UR6, URZ, UPT ;  /* 0x000000ff0600728c */ /* 0x004fc8000bf05070 */
[----:B------:R-:W-:-:S09]  /*01d0*/  UISETP.NE.AND.EX UP0, UPT, UR7, URZ, UPT, UP0 ;  /* 0x000000ff0700728c */ /* 0x000fd2000bf05300 */
[----:B------:R-:W-:Y:S05]  /*01e0*/  BRA.U !UP0, `(.L_x_3) ;  /* 0x00000001080c7547 */ /* 0x000fea000b800000 */
[----:B-1----:R-:W1:Y:S02]  /*01f0*/  LDC.64 R2, c[0x0][0x8a8] ;  /* 0x00022a00ff027b82 */ /* 0x002e640000000a00 */
[----:B-1----:R2:W5:Y:S01]  /*0200*/  LDG.E R47, desc[UR46][R2.64] ;  /* 0x0000002e022f7981 */ /* 0x002562000c1e1900 */
[----:B------:R-:W-:Y:S05]  /*0210*/  BRA `(.L_x_2) ;  /* 0x0000000000087947 */ /* 0x000fea0003800000 */
.L_x_3:
[----:B------:R-:W2:Y:S02]  /*0220*/  LDCU UR6, c[0x0][0x8a0] ;  /* 0x00011400ff0677ac */ /* 0x000ea40008000800 */
[----:B--2---:R-:W-:Y:S02]  /*0230*/  MOV R47, UR6 ;  /* 0x00000006002f7c02 */ /* 0x004fe40008000f00 */
.L_x_2:
[----:B------:R-:W-:Y:S01]  /*0240*/  IMAD.U32 R0, RZ, RZ, UR8 ;  /* 0x00000008ff007e24 */ /* 0x000fe2000f8e00ff */
[----:B------:R-:W-:Y:S04]  /*0250*/  BSSY.RECONVERGENT B0, `(.L_x_4) ;  /* 0x000000c000007945 */ /* 0x000fe80003800200 */
[C---:B------:R-:W-:Y:S02]  /*0260*/  ISETP.NE.OR P1, PT, R0.reuse, 0x1, !P5 ;  /* 0x000000010000780c */ /* 0x040fe40006f25670 */
[----:B------:R-:W-:-:S11]  /*0270*/  ISETP.NE.OR P0, PT, R0, 0x3, !P5 ;  /* 0x000000030000780c */ /* 0x000fd60006f05670 */
[----:B------:R-:W-:Y:S05]  /*0280*/  @P1 BRA `(.L_x_5) ;  /* 0x0000000000201947 */ /* 0x000fea0003800000 */
[----:B------:R-:W3:Y:S02]  /*0290*/  LDCU.64 UR6, c[0x0][0x348] ;  /* 0x00006900ff0677ac */ /* 0x000ee40008000a00 */
[----:B---3--:R-:W-:Y:S02]  /*02a0*/  UIADD3 UR10, UP1, UPT, UR6, 0x80, URZ ;  /* 0x00000080060a7890 */ /* 0x008fe4000ff3e0ff */
[----:B------:R-:W-:Y:S02]  /*02b0*/  UIADD3 UR6, UP0, UPT, UR6, 0x180, URZ ;  /* 0x0000018006067890 */ /* 0x000fe4000ff1e0ff */
[----:B------:R-:W-:Y:S02]  /*02c0*/  UIADD3.X UR11, UPT, UPT, URZ, UR7, URZ, UP1, !UPT ;  /* 0x00000007ff0b7290 */ /* 0x000fe40008ffe4ff */
[----:B------:R-:W-:-:S07]  /*02d0*/  UIADD3.X UR7, UPT, UPT, URZ, UR7, URZ, UP0, !UPT ;  /* 0x00000007ff077290 */ /* 0x000fce00087fe4ff */
[----:B------:R3:W-:Y:S02]  /*02e0*/  UTMACCTL.PF [UR10] ;  /* 0x000000000a0079b9 */ /* 0x0007e40008040000 */
[----:B------:R3:W-:Y:S02]  /*02f0*/  UTMACCTL.PF [UR6] ;  /* 0x00000000060079b9 */ /* 0x0007e40008040000 */
[----:B---3--:R-:W-:Y:S01]  /*0300*/  NOP ;  /* 0x0000000000007918 */ /* 0x008fe20000000000 */
.L_x_5:
[----:B------:R-:W-:Y:S05]  /*0310*/  BSYNC.RECONVERGENT B0 ;  /* 0x0000000000007941 */ /* 0x000fea0003800200 */
.L_x_4:
[----:B------:R-:W-:Y:S04]  /*0320*/  BSSY.RECONVERGENT B0, `(.L_x_6) ;  /* 0x000000a000007945 */ /* 0x000fe80003800200 */
        /* <DEDUP_REMOVED lines=9> */
.L_x_7:
[----:B------:R-:W-:Y:S05]  /*03c0*/  BSYNC.RECONVERGENT B0 ;  /* 0x0000000000007941 */ /* 0x000fea0003800200 */
.L_x_6:
[----:B------:R-:W3:Y:S01]  /*03d0*/  LDCU.64 UR6, c[0x0][0x888] ;  /* 0x00011100ff0677ac */ /* 0x000ee20008000a00 */
[----:B------:R-:W-:Y:S02]  /*03e0*/  UISETP.EQ.U32.AND UP1, UPT, UR4, URZ, UPT ;  /* 0x000000ff0400728c */ /* 0x000fe4000bf22070 */
[----:B------:R-:W-:Y:S02]  /*03f0*/  UPLOP3.LUT UP2, UPT, UPT, UPT, UPT, 0x80, 0x8 ;  /* 0x000000000008789c */ /* 0x000fe40003f4f070 */
[----:B---3--:R-:W-:-:S04]  /*0400*/  UISETP.NE.U32.AND UP0, UPT, UR6, URZ, UPT ;  /* 0x000000ff0600728c */ /* 0x008fc8000bf05070 */
[----:B------:R-:W-:-:S04]  /*0410*/  UISETP.NE.AND.EX UP0, UPT, UR7, URZ, UPT, UP0 ;  /* 0x000000ff0700728c */ /* 0x000fc8000bf05300 */
[----:B------:R-:W-:-:S04]  /*0420*/  UISETP.EQ.OR.EX UP3, UPT, UR5, URZ, !UP0, UP1 ;  /* 0x000000ff0500728c */ /* 0x000fc8000c762710 */
[----:B------:R-:W-:-:S05]  /*0430*/  UP2UR UR50, UPR, URZ, 0x8 ;  /* 0x00000008ff327883 */ /* 0x000fca0008000000 */
[----:B------:R-:W-:Y:S07]  /*0440*/  BRA.U !UP3, `(.L_x_8) ;  /* 0x000000010b207547 */ /* 0x000fee000b800000 */
[----:B------:R-:W-:Y:S01]  /*0450*/  UISETP.NE.U32.AND UP2, UPT, UR4, URZ, UPT ;  /* 0x000000ff0400728c */ /* 0x000fe2000bf45070 */
[----:B-----5:R-:W-:Y:S01]  /*0460*/  FSETP.NEU.AND P0, PT, R49, RZ, PT ;  /* 0x000000ff3100720b */ /* 0x020fe20003f0d000 */
[----:B------:R-:W-:Y:S02]  /*0470*/  USEL UR4, URZ, 0xffffffff, UP0 ;  /* 0xffffffffff047887 */ /* 0x000fe40008000000 */
[----:B------:R-:W-:-:S10]  /*0480*/  UISETP.NE.AND.EX UP2, UPT, UR5, URZ, UPT, UP2 ;  /* 0x000000ff0500728c */ /* 0x000fd4000bf45320 */
[----:B------:R-:W-:Y:S01]  /*0490*/  VOTEU.ANY UP1, P0 ;  /* 0x0000000000ff7886 */ /* 0x000fe20000020100 */
[----:B------:R-:W-:-:S04]  /*04a0*/  @!UP2 USEL UR4, URZ, 0xffffffff, UP1 ;  /* 0xffffffffff04a887 */ /* 0x000fc80008800000 */
[----:B------:R-:W-:-:S04]  /*04b0*/  ULOP3.LUT UR4, UR4, 0x1, URZ, 0xc0, !UPT ;  /* 0x0000000104047892 */ /* 0x000fc8000f8ec0ff */
[----:B------:R-:W-:-:S11]  /*04c0*/  UISETP.NE.U32.AND UP2, UPT, UR4, 0x1, UPT ;  /* 0x000000010400788c */ /* 0x000fd6000bf45070 */
.L_x_8:
[----:B-12---:R-:W1:Y:S01]  /*04d0*/  SHFL.IDX PT, R2, R92, RZ, 0x1f ;  /* 0x00001fff5c027589 */ /* 0x006e6200000e0000 */
[----:B------:R-:W-:-:S04]  /*04e0*/  UISETP.NE.AND UP1, UPT, UR8, 0x2, UPT ;  /* 0x000000020800788c */ /* 0x000fc8000bf25270 */
[----:B------:R-:W-:Y:S01]  /*04f0*/  USEL UR6, URZ, 0x1, UP1 ;  /* 0x00000001ff067887 */ /* 0x000fe20008800000 */
[----:B-1----:R-:W-:-:S13]  /*0500*/  ISETP.NE.AND P0, PT, R2, RZ, PT ;  /* 0x000000ff0200720c */ /* 0x002fda0003f05270 */
[----:B------:R-:W-:Y:S05]  /*0510*/  @P0 BRA `(.L_x_9) ;  /* 0x0000000000480947 */ /* 0x000fea0003800000 */
[----:B------:R-:W1:Y:S01]  /*0520*/  S2UR UR5, SR_CgaCtaId ;  /* 0x00000000000579c3 */ /* 0x000e620000008800 */
[----:B------:R-:W-:Y:S01]  /*0530*/  UMOV UR7, 0x400 ;  /* 0x0000040000077882 */ /* 0x000fe20000000000 */
[----:B------:R-:W-:Y:S01]  /*0540*/  UMOV UR4, 0x1 ;  /* 0x0000000100047882 */ /* 0x000fe20000000000 */
[----:B------:R-:W-:Y:S01]  /*0550*/  ELECT P0, URZ, PT ;  /* 0x0000000000ff782f */ /* 0x000fe20003800000 */
[----:B------:R-:W-:-:S04]  /*0560*/  UIADD3 UR10, UPT, UPT, -UR4, 0x100000, URZ ;  /* 0x00100000040a7890 */ /* 0x000fc8000fffe1ff */
[----:B------:R-:W-:Y:S02]  /*0570*/  USHF.L.U32 UR11, UR10, 0xb, URZ ;  /* 0x0000000b0a0b7899 */ /* 0x000fe400080006ff */
[----:B------:R-:W-:Y:S02]  /*0580*/  USHF.L.U32 UR10, UR10, 0x1, URZ ;  /* 0x000000010a0a7899 */ /* 0x000fe400080006ff */
[----:B-1----:R-:W-:Y:S01]  /*0590*/  ULEA UR5, UR5, UR7, 0x18 ;  /* 0x0000000705057291 */ /* 0x002fe2000f8ec0ff */
[----:B------:R-:W1:Y:S11]  /*05a0*/  FENCE.VIEW.ASYNC.S ;  /* 0x00000000000073c6 */ /* 0x000e760000000000 */
[----:B-1----:R1:W2:Y:S01]  /*05b0*/  SYNCS.EXCH.64 URZ, [UR5], UR10 ;  /* 0x0000000a05ff75b2 */ /* 0x0022a20008000100 */
[----:B------:R1:W3:Y:S01]  /*05c0*/  SYNCS.EXCH.64 URZ, [UR5+0x20], UR10 ;  /* 0x0000200a05ff75b2 */ /* 0x0002e20008000100 */
[----:B------:R1:W4:Y:S01]  /*05d0*/  SYNCS.EXCH.64 URZ, [UR5+0x8], UR10 ;  /* 0x0000080a05ff75b2 */ /* 0x0003220008000100 */
[----:B------:R1:W1:Y:S01]  /*05e0*/  SYNCS.EXCH.64 URZ, [UR5+0x28], UR10 ;  /* 0x0000280a05ff75b2 */ /* 0x0002620008000100 */
[----:B------:R1:W1:Y:S01]  /*05f0*/  SYNCS.EXCH.64 URZ, [UR5+0x10], UR10 ;  /* 0x0000100a05ff75b2 */ /* 0x0002620008000100 */
[----:B------:R1:W1:Y:S01]  /*0600*/  SYNCS.EXCH.64 URZ, [UR5+0x30], UR10 ;  /* 0x0000300a05ff75b2 */ /* 0x0002620008000100 */
[----:B------:R1:W1:Y:S01]  /*0610*/  SYNCS.EXCH.64 URZ, [UR5+0x18], UR10 ;  /* 0x0000180a05ff75b2 */ /* 0x0002620008000100 */
[----:B------:R1:W1:Y:S01]  /*0620*/  SYNCS.EXCH.64 URZ, [UR5+0x38], UR10 ;  /* 0x0000380a05ff75b2 */ /* 0x0002620008000100 */
[----:B------:R-:W-:Y:S01]  /*0630*/  NOP ;  /* 0x0000000000007918 */ /* 0x000fe20000000000 */
.L_x_9:
[----:B------:R-:W2:Y:S01]  /*0640*/  SHFL.IDX PT, R2, R92, RZ, 0x1f ;  /* 0x00001fff5c027589 */ /* 0x000ea200000e0000 */
[----:B------:R-:W-:Y:S01]  /*0650*/  NOP ;  /* 0x0000000000007918 */ /* 0x000fe20000000000 */
[----:B--2---:R-:W-:-:S13]  /*0660*/  ISETP.NE.AND P0, PT, R2, 0x1, PT ;  /* 0x000000010200780c */ /* 0x004fda0003f05270 */
[----:B------:R-:W-:Y:S05]  /*0670*/  @P0 BRA `(.L_x_10) ;  /* 0x0000000000580947 */ /* 0x000fea0003800000 */
[----:B------:R-:W2:Y:S01]  /*0680*/  S2UR UR7, SR_CgaCtaId ;  /* 0x00000000000779c3 */ /* 0x000ea20000008800 */
[----:B------:R-:W-:Y:S01]  /*0690*/  UMOV UR9, 0x400 ;  /* 0x0000040000097882 */ /* 0x000fe20000000000 */
[----:B-1----:R-:W-:Y:S01]  /*06a0*/  UMOV UR5, 0x20 ;  /* 0x0000002000057882 */ /* 0x002fe20000000000 */
[----:B------:R-:W-:Y:S01]  /*06b0*/  UMOV UR4, 0x80 ;  /* 0x0000008000047882 */ /* 0x000fe20000000000 */
[----:B------:R-:W-:-:S04]  /*06c0*/  UIADD3 UR10, UPT, UPT, -UR5, 0x100000, URZ ;  /* 0x00100000050a7890 */ /* 0x000fc8000fffe1ff */
[----:B------:R-:W-:Y:S02]  /*06d0*/  USHF.L.U32 UR11, UR10, 0xb, URZ ;  /* 0x0000000b0a0b7899 */ /* 0x000fe400080006ff */
[----:B------:R-:W-:Y:S02]  /*06e0*/  USHF.L.U32 UR10, UR10, 0x1, URZ ;  /* 0x000000010a0a7899 */ /* 0x000fe400080006ff */
[----:B------:R-:W-:-:S04]  /*06f0*/  UIADD3 UR4, UPT, UPT, -UR4, 0x100000, URZ ;  /* 0x0010000004047890 */ /* 0x000fc8000fffe1ff */
[----:B------:R-:W-:Y:S02]  /*0700*/  USHF.L.U32 UR5, UR4, 0xb, URZ ;  /* 0x0000000b04057899 */ /* 0x000fe400080006ff */
[----:B------:R-:W-:Y:S01]  /*0710*/  USHF.L.U32 UR4, UR4, 0x1, URZ ;  /* 0x0000000104047899 */ /* 0x000fe200080006ff */
[----:B------:R-:W-:Y:S01]  /*0720*/  ELECT P0, URZ, PT ;  /* 0x0000000000ff782f */ /* 0x000fe20003800000 */
[----:B--2---:R-:W-:Y:S01]  /*0730*/  ULEA UR7, UR7, UR9, 0x18 ;  /* 0x0000000907077291 */ /* 0x004fe2000f8ec0ff */
[----:B------:R-:W1:Y:S11]  /*0740*/  FENCE.VIEW.ASYNC.S ;  /* 0x00000000000073c6 */ /* 0x000e760000000000 */
[----:B-1----:R2:W1:Y:S01]  /*0750*/  SYNCS.EXCH.64 URZ, [UR7+0x40], UR10 ;  /* 0x0000400a07ff75b2 */ /* 0x0024620008000100 */
[----:B------:R2:W1:Y:S01]  /*0760*/  SYNCS.EXCH.64 URZ, [UR7+0x60], UR4 ;  /* 0x0000600407ff75b2 */ /* 0x0004620008000100 */
[----:B------:R2:W1:Y:S01]  /*0770*/  SYNCS.EXCH.64 URZ, [UR7+0x48], UR10 ;  /* 0x0000480a07ff75b2 */ /* 0x0004620008000100 */
[----:B------:R2:W1:Y:S01]  /*0780*/  SYNCS.EXCH.64 URZ, [UR7+0x68], UR4 ;  /* 0x0000680407ff75b2 */ /* 0x0004620008000100 */
[----:B------:R2:W1:Y:S01]  /*0790*/  SYNCS.EXCH.64 URZ, [UR7+0x50], UR10 ;  /* 0x0000500a07ff75b2 */ /* 0x0004620008000100 */
[----:B------:R2:W1:Y:S01]  /*07a0*/  SYNCS.EXCH.64 URZ, [UR7+0x70], UR4 ;  /* 0x0000700407ff75b2 */ /* 0x0004620008000100 */
[----:B------:R2:W1:Y:S01]  /*07b0*/  SYNCS.EXCH.64 URZ, [UR7+0x58], UR10 ;  /* 0x0000580a07ff75b2 */ /* 0x0004620008000100 */
[----:B------:R2:W1:Y:S02]  /*07c0*/  SYNCS.EXCH.64 URZ, [UR7+0x78], UR4 ;  /* 0x0000780407ff75b2 */ /* 0x0004640008000100 */
[----:B--2---:R-:W-:Y:S01]  /*07d0*/  NOP ;  /* 0x0000000000007918 */ /* 0x004fe20000000000 */
.L_x_10:
[----:B------:R-:W2:Y:S01]  /*07e0*/  SHFL.IDX PT, R2, R92, RZ, 0x1f ;  /* 0x00001fff5c027589 */ /* 0x000ea200000e0000 */
[----:B------:R-:W-:Y:S01]  /*07f0*/  NOP ;  /* 0x0000000000007918 */ /* 0x000fe20000000000 */
[----:B--2---:R-:W-:-:S13]  /*0800*/  ISETP.NE.AND P0, PT, R2, 0x3, PT ;  /* 0x000000030200780c */ /* 0x004fda0003f05270 */
[----:B------:R-:W-:Y:S05]  /*0810*/  @P0 BRA `(.L_x_11) ;  /* 0x0000000000300947 */ /* 0x000fea0003800000 */
[----:B-1----:R-:W1:Y:S01]  /*0820*/  S2UR UR5, SR_CgaCtaId ;  /* 0x00000000000579c3 */ /* 0x002e620000008800 */
        /* <DEDUP_REMOVED lines=8> */
[----:B-1----:R2:W1:Y:S01]  /*08b0*/  SYNCS.EXCH.64 URZ, [UR5+0x80], UR10 ;  /* 0x0000800a05ff75b2 */ /* 0x0024620008000100 */
[----:B------:R2:W1:Y:S02]  /*08c0*/  SYNCS.EXCH.64 URZ, [UR5+0x88], UR10 ;  /* 0x0000880a05ff75b2 */ /* 0x0004640008000100 */
[----:B--2---:R-:W-:Y:S01]  /*08d0*/  NOP ;  /* 0x0000000000007918 */ /* 0x004fe20000000000 */
.L_x_11:
[----:B------:R-:W2:Y:S01]  /*08e0*/  SHFL.IDX PT, R2, R92, RZ, 0x1f ;  /* 0x00001fff5c027589 */ /* 0x000ea200000e0000 */
[----:B------:R-:W-:Y:S01]  /*08f0*/  NOP ;  /* 0x0000000000007918 */ /* 0x000fe20000000000 */
[----:B--2---:R-:W-:-:S13]  /*0900*/  ISETP.NE.AND P0, PT, R2, 0x4, PT ;  /* 0x000000040200780c */ /* 0x004fda0003f05270 */
[----:B------:R-:W-:Y:S05]  /*0910*/  @P0 BRA `(.L_x_12) ;  /* 0x00000000004c0947 */ /* 0x000fea0003800000 */
[----:B-1----:R-:W1:Y:S01]  /*0920*/  S2UR UR5, SR_CgaCtaId ;  /* 0x00000000000579c3 */ /* 0x002e620000008800 */
[----:B------:R-:W-:Y:S01]  /*0930*/  UMOV UR9, 0x100 ;  /* 0x0000010000097882 */ /* 0x000fe20000000000 */
[----:B------:R-:W-:Y:S01]  /*0940*/  UMOV UR7, 0x400 ;  /* 0x0000040000077882 */ /* 0x000fe20000000000 */
[----:B------:R-:W-:Y:S01]  /*0950*/  USEL UR9, UR9, 0xe0, UP2 ;  /* 0x000000e009097887 */ /* 0x000fe20009000000 */
[----:B------:R-:W-:Y:S01]  /*0960*/  UMOV UR4, 0x1 ;  /* 0x0000000100047882 */ /* 0x000fe20000000000 */
[----:B------:R-:W-:Y:S01]  /*0970*/  ELECT P0, URZ, PT ;  /* 0x0000000000ff782f */ /* 0x000fe20003800000 */
[----:B------:R-:W-:-:S04]  /*0980*/  UIADD3 UR10, UPT, UPT, -UR4, 0x100000, URZ ;  /* 0x00100000040a7890 */ /* 0x000fc8000fffe1ff */
[----:B------:R-:W-:Y:S02]  /*0990*/  USHF.L.U32 UR11, UR10, 0xb, URZ ;  /* 0x0000000b0a0b7899 */ /* 0x000fe400080006ff */
[----:B------:R-:W-:Y:S02]  /*09a0*/  USHF.L.U32 UR10, UR10, 0x1, URZ ;  /* 0x000000010a0a7899 */ /* 0x000fe400080006ff */
[----:B------:R-:W-:-:S04]  /*09b0*/  UIADD3 UR12, UPT, UPT, -UR9, 0x100000, URZ ;  /* 0x00100000090c7890 */ /* 0x000fc8000fffe1ff */
[----:B------:R-:W-:Y:S02]  /*09c0*/  USHF.L.U32 UR13, UR12, 0xb, URZ ;  /* 0x0000000b0c0d7899 */ /* 0x000fe400080006ff */
[----:B------:R-:W-:Y:S02]  /*09d0*/  USHF.L.U32 UR12, UR12, 0x1, URZ ;  /* 0x000000010c0c7899 */ /* 0x000fe400080006ff */
[----:B-1----:R-:W-:Y:S01]  /*09e0*/  ULEA UR5, UR5, UR7, 0x18 ;  /* 0x0000000705057291 */ /* 0x002fe2000f8ec0ff */
[----:B------:R-:W1:Y:S11]  /*09f0*/  FENCE.VIEW.ASYNC.S ;  /* 0x00000000000073c6 */ /* 0x000e760000000000 */
[----:B-1----:R2:W1:Y:S01]  /*0a00*/  SYNCS.EXCH.64 URZ, [UR5+0x90], UR10 ;  /* 0x0000900a05ff75b2 */ /* 0x0024620008000100 */
[----:B------:R2:W1:Y:S01]  /*0a10*/  SYNCS.EXCH.64 URZ, [UR5+0xa0], UR12 ;  /* 0x0000a00c05ff75b2 */ /* 0x0004620008000100 */
[----:B------:R2:W1:Y:S01]  /*0a20*/  SYNCS.EXCH.64 URZ, [UR5+0x98], UR10 ;  /* 0x0000980a05ff75b2 */ /* 0x0004620008000100 */
[----:B------:R2:W1:Y:S02]  /*0a30*/  SYNCS.EXCH.64 URZ, [UR5+0xa8], UR12 ;  /* 0x0000a80c05ff75b2 */ /* 0x0004640008000100 */
[----:B--2---:R-:W-:Y:S01]  /*0a40*/  NOP ;  /* 0x0000000000007918 */ /* 0x004fe20000000000 */
.L_x_12:
        /* <DEDUP_REMOVED lines=26> */
.L_x_13:
        /* <DEDUP_REMOVED lines=18> */
.L_x_14:
[----:B-1----:R-:W1:Y:S01]  /*0d10*/  S2UR UR5, SR_CTAID.X ;  /* 0x00000000000579c3 */ /* 0x002e620000002500 */
[----:B------:R-:W-:-:S05]  /*0d20*/  CS2R.32 R87, SR_CgaSize ;  /* 0x0000000000577805 */ /* 0x000fca0000008a00 */
[----:B------:R-:W-:-:S05]  /*0d30*/  IMAD R87, R87, -0xa0, RZ ;  /* 0xffffff6057577824 */ /* 0x000fca00078e02ff */
[----:B------:R-:W-:-:S14]  /*0d40*/  R2UR UR9, R87 ;  /* 0x00000000570972ca */ /* 0x000fdc00000e0000 */
[----:B------:R-:W2:Y:S01]  /*0d50*/  LDCU UR9, c[0x0][UR9+0x2b0] ;  /* 0x00005600090977ac */ /* 0x000ea20008000800 */
[----:B------:R-:W-:Y:S01]  /*0d60*/  NOP ;  /* 0x0000000000007918 */ /* 0x000fe20000000000 */
[----:B------:R-:W-:-:S05]  /*0d70*/  CS2R.32 R87, SR_CgaSize ;  /* 0x0000000000577805 */ /* 0x000fca0000008a00 */
[----:B------:R-:W-:-:S05]  /*0d80*/  IMAD R87, R87, -0xa0, RZ ;  /* 0xffffff6057577824 */ /* 0x000fca00078e02ff */
[----:B------:R-:W-:-:S14]  /*0d90*/  R2UR UR7, R87 ;  /* 0x00000000570772ca */ /* 0x000fdc00000e0000 */
[----:B------:R-:W3:Y:S01]  /*0da0*/  LDCU UR7, c[0x0][UR7+0x2b4] ;  /* 0x00005680070777ac */ /* 0x000ee20008000800 */
[----:B------:R-:W4:Y:S08]  /*0db0*/  S2UR UR4, SR_CTAID.Y ;  /* 0x00000000000479c3 */ /* 0x000f300000002600 */
[----:B------:R-:W3:Y:S01]  /*0dc0*/  LDC R10, c[0x0][0xb24] ;  /* 0x0002c900ff0a7b82 */ /* 0x000ee20000000800 */
[----:B-1----:R-:W-:-:S02]  /*0dd0*/  I2FP.F32.U32 R87, UR5 ;  /* 0x0000000500577c45 */ /* 0x002fc40008201000 */
[----:B------:R-:W-:-:S05]  /*0de0*/  CS2R.32 R3, SR_CgaSize ;  /* 0x0000000000037805 */ /* 0x000fca0000008a00 */
[----:B------:R-:W-:-:S06]  /*0df0*/  IMAD R3, R3, -0xa0, RZ ;  /* 0xffffff6003037824 */ /* 0x000fcc00078e02ff */
[----:B------:R-:W1:Y:S01]  /*0e00*/  LDC R3, c[0x0][R3+0x2a0] ;  /* 0x0000a80003037b82 */ /* 0x000e620000000800 */
[----:B------:R-:W-:Y:S01]  /*0e10*/  MOV R15, UR5 ;  /* 0x00000005000f7c02 */ /* 0x000fe20008000f00 */
[----:B--2---:R-:W-:Y:S01]  /*0e20*/  FMUL R87, R87, UR9 ;  /* 0x0000000957577c20 */ /* 0x004fe20008400000 */
[----:B----4-:R-:W-:Y:S02]  /*0e30*/  I2FP.F32.U32 R86, UR4 ;  /* 0x0000000400567c45 */ /* 0x010fe40008201000 */
[----:B------:R-:W-:-:S05]  /*0e40*/  CS2R.32 R2, SR_CgaSize ;  /* 0x0000000000027805 */ /* 0x000fca0000008a00 */
[----:B------:R-:W-:-:S06]  /*0e50*/  IMAD R2, R2, -0xa0, RZ ;  /* 0xffffff6002027824 */ /* 0x000fcc00078e02ff */
[----:B------:R-:W2:Y:S01]  /*0e60*/  LDC R2, c[0x0][R2+0x2a4] ;  /* 0x0000a90002027b82 */ /* 0x000ea20000000800 */
[----:B------:R-:W-:Y:S01]  /*0e70*/  MOV R14, UR4 ;  /* 0x00000004000e7c02 */ /* 0x000fe20008000f00 */
[----:B------:R-:W4:Y:S01]  /*0e80*/  F2I.U32.TRUNC.NTZ R87, R87 ;  /* 0x0000005700577305 */ /* 0x000f22000020f000 */
[----:B---3--:R-:W-:-:S05]  /*0e90*/  FMUL R86, R86, UR7 ;  /* 0x0000000756567c20 */ /* 0x008fca0008400000 */
[----:B------:R-:W-:Y:S01]  /*0ea0*/  BAR.SYNC.DEFER_BLOCKING 0x0 ;  /* 0x0000000000007b1d */ /* 0x000fe20000010000 */
[----:B------:R-:W-:-:S05]  /*0eb0*/  ISETP.GE.AND P0, PT, R10, 0x1, PT ;  /* 0x000000010a00780c */ /* 0x000fca0003f06270 */
[----:B------:R-:W3:Y:S02]  /*0ec0*/  F2I.U32.TRUNC.NTZ R86, R86 ;  /* 0x0000005600567305 */ /* 0x000ee4000020f000 */
[----:B------:R-:W2:Y:S01]  /*0ed0*/  S2UR UR36, SR_CTAID.Z ;  /* 0x00000000002479c3 */ /* 0x000ea20000002700 */
[----:B----4-:R-:W-:-:S05]  /*0ee0*/  IADD3 R87, PT, PT, -R87, RZ, RZ ;  /* 0x000000ff57577210 */ /* 0x010fca0007ffe1ff */
[----:B-1----:R-:W-:Y:S01]  /*0ef0*/  IMAD R87, R3, R87, UR5 ;  /* 0x0000000503577e24 */ /* 0x002fe2000f8e0257 */
[----:B---3--:R-:W-:-:S05]  /*0f00*/  IADD3 R86, PT, PT, -R86, RZ, RZ ;  /* 0x000000ff56567210 */ /* 0x008fca0007ffe1ff */
[----:B--2---:R-:W-:Y:S01]  /*0f10*/  IMAD R86, R2, R86, UR4 ;  /* 0x0000000402567e24 */ /* 0x004fe2000f8e0256 */
[----:B------:R-:W-:Y:S06]  /*0f20*/  @!P0 BRA `(.L_x_15) ;  /* 0x0000000000b88947 */ /* 0x000fec0003800000 */
[----:B------:R-:W1:Y:S01]  /*0f30*/  LDC.64 R4, c[0x0][0xb18] ;  /* 0x0002c600ff047b82 */ /* 0x000e620000000a00 */
[----:B------:R-:W-:-:S07]  /*0f40*/  ISETP.NE.AND P0, PT, R10, 0x1, PT ;  /* 0x000000010a00780c */ /* 0x000fce0003f05270 */
[----:B------:R-:W2:Y:S08]  /*0f50*/  LDC R9, c[0x0][0xb0c] ;  /* 0x0002c300ff097b82 */ /* 0x000eb00000000800 */
[----:B------:R-:W3:Y:S08]  /*0f60*/  LDC R12, c[0x0][0x370] ;  /* 0x0000dc00ff0c7b82 */ /* 0x000ef00000000800 */
[----:B------:R-:W4:Y:S01]  /*0f70*/  LDC R11, c[0x0][0x374] ;  /* 0x0000dd00ff0b7b82 */ /* 0x000f220000000800 */
[----:B-1----:R-:W-:-:S07]  /*0f80*/  ISETP.NE.AND P1, PT, R4, 0x1, PT ;  /* 0x000000010400780c */ /* 0x002fce0003f25270 */
[----:B------:R-:W3:Y:S01]  /*0f90*/  LDC.64 R6, c[0x0][0xb10] ;  /* 0x0002c400ff067b82 */ /* 0x000ee20000000a00 */
[----:B--2---:R-:W-:-:S07]  /*0fa0*/  ISETP.NE.AND P2, PT, R9, 0x1, PT ;  /* 0x000000010900780c */ /* 0x004fce0003f45270 */
[----:B------:R-:W1:Y:S08]  /*0fb0*/  LDC R8, c[0x0][0xb20] ;  /* 0x0002c800ff087b82 */ /* 0x000e700000000800 */
[----:B------:R-:W2:Y:S01]  /*0fc0*/  LDC.64 R2, c[0x0][0xb28] ;  /* 0x0002ca00ff027b82 */ /* 0x000ea20000000a00 */
[----:B----4-:R-:W-:-:S04]  /*0fd0*/  IMAD.HI.U32 R13, R11, R5, RZ ;  /* 0x000000050b0d7227 */ /* 0x010fc800078e00ff */
[----:B------:R-:W-:-:S04]  /*0fe0*/  IMAD.HI.U32 R5, R14, R5, RZ ;  /* 0x000000050e057227 */ /* 0x000fc800078e00ff */
[----:B---3--:R-:W-:-:S05]  /*0ff0*/  IMAD.HI.U32 R16, R12, R6, RZ ;  /* 0x000000060c107227 */ /* 0x008fca00078e00ff */
[-C--:B------:R-:W-:Y:S01]  /*1000*/  @P2 SHF.R.U32.HI R12, RZ, R7.reuse, R16 ;  /* 0x00000007ff0c2219 */ /* 0x080fe20000011610 */
[----:B------:R-:W-:Y:S01]  /*1010*/  IMAD.HI.U32 R16, R15, R6, RZ ;  /* 0x000000060f107227 */ /* 0x000fe200078e00ff */
[-C--:B-1----:R-:W-:Y:S02]  /*1020*/  @P1 SHF.R.U32.HI R11, RZ, R8.reuse, R13 ;  /* 0x00000008ff0b1219 */ /* 0x082fe4000001160d */
[----:B------:R-:W-:Y:S02]  /*1030*/  SHF.R.U32.HI R5, RZ, R8, R5 ;  /* 0x00000008ff057219 */ /* 0x000fe40000011605 */
[----:B------:R-:W-:Y:S02]  /*1040*/  SHF.R.U32.HI R16, RZ, R7, R16 ;  /* 0x00000007ff107219 */ /* 0x000fe40000011610 */
[----:B------:R-:W-:Y:S01]  /*1050*/  SEL R5, R14, R5, !P1 ;  /* 0x000000050e057207 */ /* 0x000fe20004800000 */
[----:B--2---:R-:W-:Y:S01]  /*1060*/  IMAD.HI.U32 R13, R11, R2, RZ ;  /* 0x000000020b0d7227 */ /* 0x004fe200078e00ff */
[----:B------:R-:W-:-:S03]  /*1070*/  SEL R16, R15, R16, !P2 ;  /* 0x000000100f107207 */ /* 0x000fc60005000000 */
[----:B------:R-:W-:Y:S01]  /*1080*/  IMAD.HI.U32 R6, R12, R2, RZ ;  /* 0x000000020c067227 */ /* 0x000fe200078e00ff */
[----:B------:R-:W-:-:S04]  /*1090*/  @P0 SHF.R.U32.HI R11, RZ, R3, R13 ;  /* 0x00000003ff0b0219 */ /* 0x000fc8000001160d */
[----:B------:R-:W-:Y:S01]  /*10a0*/  @P0 SHF.R.U32.HI R12, RZ, R3, R6 ;  /* 0x00000003ff0c0219 */ /* 0x000fe20000011606 */
[----:B------:R-:W-:-:S04]  /*10b0*/  IMAD R11, R11, R10, RZ ;  /* 0x0000000a0b0b7224 */ /* 0x000fc800078e02ff */
[----:B------:R-:W-:Y:S01]  /*10c0*/  IMAD R6, R12, R10, RZ ;  /* 0x0000000a0c067224 */ /* 0x000fe200078e02ff */
[----:B------:R-:W-:-:S04]  /*10d0*/  ISETP.GE.AND P1, PT, R5, R11, PT ;  /* 0x0000000b0500720c */ /* 0x000fc80003f26270 */
[----:B------:R-:W-:Y:S01]  /*10e0*/  ISETP.GE.OR P1, PT, R16, R6, P1 ;  /* 0x000000061000720c */ /* 0x000fe20000f26670 */
[----:B------:R-:W-:-:S05]  /*10f0*/  IMAD.HI.U32 R6, R5, R2, RZ ;  /* 0x0000000205067227 */ /* 0x000fca00078e00ff */
[----:B------:R-:W-:-:S04]  /*1100*/  SHF.R.U32.HI R6, RZ, R3, R6 ;  /* 0x00000003ff067219 */ /* 0x000fc80000011606 */
[----:B------:R-:W-:-:S03]  /*1110*/  SEL R6, R5, R6, !P0 ;  /* 0x0000000605067207 */ /* 0x000fc60004000000 */
[----:B------:R-:W-:Y:S01]  /*1120*/  @!P1 IMAD.HI.U32 R7, R16, R2, RZ ;  /* 0x0000000210079227 */ /* 0x000fe200078e00ff */
[----:B------:R-:W-:-:S04]  /*1130*/  IADD3 R2, PT, PT, -R6, RZ, RZ ;  /* 0x000000ff06027210 */ /* 0x000fc80007ffe1ff */
[----:B------:R-:W-:Y:S01]  /*1140*/  @!P1 SHF.R.U32.HI R3, RZ, R3, R7 ;  /* 0x00000003ff039219 */ /* 0x000fe20000011607 */
[----:B------:R-:W-:Y:S01]  /*1150*/  IMAD R2, R10, R2, R5 ;  /* 0x000000020a027224 */ /* 0x000fe200078e0205 */
[----:B------:R-:W-:Y:S02]  /*1160*/  IADD3 R7, PT, PT, -R5, RZ, RZ ;  /* 0x000000ff05077210 */ /* 0x000fe40007ffe1ff */
[----:B------:R-:W-:-:S03]  /*1170*/  @!P1 SEL R3, R16, R3, !P0 ;  /* 0x0000000310039207 */ /* 0x000fc60004000000 */
[----:B------:R-:W-:Y:S02]  /*1180*/  IMAD R7, R4, R7, R14 ;  /* 0x0000000704077224 */ /* 0x000fe400078e020e */
[--C-:B------:R-:W-:Y:S02]  /*1190*/  @!P1 IMAD.IADD R6, R6, 0x1, -R3.reuse ;  /* 0x0000000106069824 */ /* 0x100fe400078e0a03 */
[----:B------:R-:W-:Y:S01]  /*11a0*/  @!P1 IMAD R3, R2, R12, R3 ;  /* 0x0000000c02039224 */ /* 0x000fe200078e0203 */
[----:B------:R-:W-:Y:S01]  /*11b0*/  IADD3 R2, PT, PT, -R16, RZ, RZ ;  /* 0x000000ff10027210 */ /* 0x000fe20007ffe1ff */
[----:B------:R-:W-:Y:S02]  /*11c0*/  @!P1 IMAD R5, R6, R10, R16 ;  /* 0x0000000a06059224 */ /* 0x000fe400078e0210 */
[----:B------:R-:W-:Y:S02]  /*11d0*/  @!P1 IMAD.MOV.U32 R16, RZ, RZ, R3 ;  /* 0x000000ffff109224 */ /* 0x000fe400078e0003 */
[----:B------:R-:W-:-:S02]  /*11e0*/  IMAD R2, R9, R2, R15 ;  /* 0x0000000209027224 */ /* 0x000fc400078e020f */
[----:B------:R-:W-:Y:S02]  /*11f0*/  IMAD R14, R5, R4, R7 ;  /* 0x00000004050e7224 */ /* 0x000fe400078e0207 */
[----:B------:R-:W-:Y:S02]  /*1200*/  IMAD R15, R16, R9, R2 ;  /* 0x00000009100f7224 */ /* 0x000fe400078e0202 */
.L_x_15:
[----:B------:R-:W1:Y:S01]  /*1210*/  LDCU UR4, c[0x0][0xb30] ;  /* 0x00016600ff0477ac */ /* 0x000e620008000800 */
[----:B------:R-:W2:Y:S08]  /*1220*/  S2UR UR37, SR_CgaCtaId ;  /* 0x00000000002579c3 */ /* 0x000eb00000008800 */
[----:B------:R-:W3:Y:S01]  /*1230*/  LDC R40, c[0x0][0xb24] ;  /* 0x0002c900ff287b82 */ /* 0x000ee20000000800 */
[----:B-1----:R-:W-:-:S09]  /*1240*/  UISETP.NE.AND UP1, UPT, UR4, 0x1, UPT ;  /* 0x000000010400788c */ /* 0x002fd2000bf25270 */
[----:B--2---:R-:W-:Y:S05]  /*1250*/  BRA.U UP1, `(.L_x_16) ;  /* 0x0000000101407547 */ /* 0x004fea000b800000 */
[----:B------:R-:W1:Y:S08]  /*1260*/  LDC.64 R4, c[0x0][0xb10] ;  /* 0x0002c400ff047b82 */ /* 0x000e700000000a00 */
[----:B------:R-:W2:Y:S08]  /*1270*/  LDC.64 R2, c[0x0][0xb18] ;  /* 0x0002c600ff027b82 */ /* 0x000eb00000000a00 */
[----:B------:R-:W4:Y:S08]  /*1280*/  LDC R6, c[0x0][0xb20] ;  /* 0x0002c800ff067b82 */ /* 0x000f300000000800 */
[----:B------:R-:W3:Y:S01]  /*1290*/  LDC R7, c[0x0][0xb0c] ;  /* 0x0002c300ff077b82 */ /* 0x000ee20000000800 */
[----:B-1----:R-:W-:-:S05]  /*12a0*/  IMAD.HI.U32 R4, R15, R4, RZ ;  /* 0x000000040f047227 */ /* 0x002fca00078e00ff */
[----:B------:R-:W-:Y:S01]  /*12b0*/  SHF.R.U32.HI R4, RZ, R5, R4 ;  /* 0x00000005ff047219 */ /* 0x000fe20000011604 */
[----:B--2---:R-:W-:Y:S01]  /*12c0*/  IMAD.HI.U32 R3, R14, R3, RZ ;  /* 0x000000030e037227 */ /* 0x004fe200078e00ff */
[----:B------:R-:W-:-:S04]  /*12d0*/  ISETP.NE.AND P0, PT, R2, 0x1, PT ;  /* 0x000000010200780c */ /* 0x000fc80003f05270 */
[----:B----4-:R-:W-:-:S04]  /*12e0*/  SHF.R.U32.HI R3, RZ, R6, R3 ;  /* 0x00000006ff037219 */ /* 0x010fc80000011603 */
[----:B------:R-:W-:Y:S02]  /*12f0*/  SEL R3, R14, R3, !P0 ;  /* 0x000000030e037207 */ /* 0x000fe40004000000 */
[----:B---3--:R-:W-:-:S04]  /*1300*/  ISETP.NE.AND P1, PT, R7, 0x1, PT ;  /* 0x000000010700780c */ /* 0x008fc80003f25270 */
[----:B------:R-:W-:-:S05]  /*1310*/  SEL R4, R15, R4, !P1 ;  /* 0x000000040f047207 */ /* 0x000fca0004800000 */
[----:B------:R-:W-:Y:S02]  /*1320*/  IMAD.IADD R5, R3, 0x1, -R4 ;  /* 0x0000000103057824 */ /* 0x000fe400078e0a04 */
[----:B------:R-:W-:Y:S02]  /*1330*/  IMAD.IADD R3, R4, 0x1, -R3 ;  /* 0x0000000104037824 */ /* 0x000fe400078e0a03 */
[----:B------:R-:W-:Y:S02]  /*1340*/  IMAD R15, R5, R7, R15 ;  /* 0x00000007050f7224 */ /* 0x000fe400078e020f */
[----:B------:R-:W-:-:S07]  /*1350*/  IMAD R14, R3, R2, R14 ;  /* 0x00000002030e7224 */ /* 0x000fce00078e020e */
.L_x_16:
[----:B------:R-:W-:Y:S01]  /*1360*/  BAR.SYNC.DEFER_BLOCKING 0x0 ;  /* 0x0000000000007b1d */ /* 0x000fe20000010000 */
[----:B------:R-:W-:Y:S01]  /*1370*/  UISETP.NE.AND UP1, UPT, UR8, 0x2, UPT ;  /* 0x000000020800788c */ /* 0x000fe2000bf25270 */
[----:B------:R-:W-:Y:S02]  /*1380*/  ISETP.NE.OR P5, PT, R0, 0x2, !P5 ;  /* 0x000000020000780c */ /* 0x000fe40006fa5670 */
[----:B------:R-:W-:-:S06]  /*1390*/  LOP3.LUT R2, R101, 0x1f, RZ, 0xc0, !PT ;  /* 0x0000001f65027812 */ /* 0x000fcc00078ec0ff */
[----:B------:R-:W-:Y:S05]  /*13a0*/  BRA.U UP1, `(.L_x_17) ;  /* 0x0000001101ac7547 */ /* 0x000fea000b800000 */
[----:B------:R-:W1:Y:S01]  /*13b0*/  LDCU UR13, c[0x0][0x38c] ;  /* 0x00007180ff0d77ac */ /* 0x000e620008000800 */
[----:B------:R-:W2:Y:S01]  /*13c0*/  LDC R8, c[0x0][0x370] ;  /* 0x0000dc00ff087b82 */ /* 0x000ea20000000800 */
[----:B------:R-:W-:Y:S01]  /*13d0*/  PLOP3.LUT P1, PT, PT, PT, UP2, 0x80, 0x8 ;  /* 0x000000000008781c */ /* 0x000fe20003f2f028 */
[----:B------:R-:W-:Y:S01]  /*13e0*/  IMAD.MOV.U32 R17, RZ, RZ, 0x1 ;  /* 0x00000001ff117424 */ /* 0x000fe200078e00ff */
[----:B------:R-:W-:Y:S01]  /*13f0*/  ISETP.EQ.OR P4, PT, R2, RZ, P5 ;  /* 0x000000ff0200720c */ /* 0x000fe20002f82670 */
[----:B------:R-:W-:Y:S01]  /*1400*/  IMAD.MOV.U32 R16, RZ, RZ, RZ ;  /* 0x000000ffff107224 */ /* 0x000fe200078e00ff */
[----:B------:R-:W-:Y:S02]  /*1410*/  PLOP3.LUT P1, PT, P1, PT, PT, 0x8, 0x80 ;  /* 0x000000000080781c */ /* 0x000fe40000f2e170 */
[----:B------:R-:W-:Y:S01]  /*1420*/  CS2R R12, SRZ ;  /* 0x00000000000c7805 */ /* 0x000fe2000001ff00 */
[----:B------:R-:W-:Y:S01]  /*1430*/  IMAD.MOV.U32 R11, RZ, RZ, 0x1 ;  /* 0x00000001ff0b7424 */ /* 0x000fe200078e00ff */
[----:B------:R-:W4:Y:S01]  /*1440*/  LDC R0, c[0x0][0x374] ;  /* 0x0000dd00ff007b82 */ /* 0x000f220000000800 */
[----:B------:R-:W2:Y:S01]  /*1450*/  LDCU.64 UR22, c[0x0][0x348] ;  /* 0x00006900ff1677ac */ /* 0x000ea20008000a00 */
[----:B------:R-:W-:Y:S01]  /*1460*/  UMOV UR6, URZ ;  /* 0x000000ff00067c82 */ /* 0x000fe20008000000 */
[----:B-1----:R-:W-:-:S04]  /*1470*/  UIADD3 UR5, UPT, UPT, UR13, 0x3f, URZ ;  /* 0x0000003f0d057890 */ /* 0x002fc8000fffe0ff */
[----:B------:R-:W-:-:S04]  /*1480*/  USHF.R.S32.HI UR4, URZ, 0x1f, UR5 ;  /* 0x0000001fff047899 */ /* 0x000fc80008011405 */
[----:B------:R-:W-:-:S04]  /*1490*/  ULEA.HI UR4, UR4, UR5, URZ, 0x6 ;  /* 0x0000000504047291 */ /* 0x000fc8000f8f30ff */
[----:B------:R-:W-:Y:S02]  /*14a0*/  USHF.R.S32.HI UR15, URZ, 0x6, UR4 ;  /* 0x00000006ff0f7899 */ /* 0x000fe40008011404 */
[----:B------:R-:W-:Y:S02]  /*14b0*/  UIADD3 UR4, UPT, UPT, UR13, -0x1, URZ ;  /* 0xffffffff0d047890 */ /* 0x000fe4000fffe0ff */
[----:B------:R-:W-:Y:S02]  /*14c0*/  UISETP.LT.U32.AND UP0, UPT, UR15, 0x4, UPT ;  /* 0x000000040f00788c */ /* 0x000fe4000bf01070 */
[----:B------:R-:W-:Y:S02]  /*14d0*/  UISETP.GE.U32.AND UP1, UPT, UR4, -0x7f, UPT ;  /* 0xffffff810400788c */ /* 0x000fe4000bf26070 */
[----:B------:R-:W-:Y:S02]  /*14e0*/  USEL UR14, UR15, 0x4, UP0 ;  /* 0x000000040f0e7887 */ /* 0x000fe40008000000 */
[----:B------:R-:W-:-:S02]  /*14f0*/  UIADD3 UR13, UPT, UPT, UR13, 0x7e, URZ ;  /* 0x0000007e0d0d7890 */ /* 0x000fc4000fffe0ff */
[----:B------:R-:W-:Y:S02]  /*1500*/  UIADD3 UR5, UPT, UPT, UR14, -0x1, URZ ;  /* 0xffffffff0e057890 */ /* 0x000fe4000fffe0ff */
[----:B------:R-:W-:-:S03]  /*1510*/  UIADD3 UR7, UPT, UPT, UR15, -UR14, URZ ;  /* 0x8000000e0f077290 */ /* 0x000fc6000fffe0ff */
[----:B------:R-:W-:-:S04]  /*1520*/  @UP1 UIADD3 UR5, UPT, UPT, UR14, URZ, URZ ;  /* 0x000000ff0e051290 */ /* 0x000fc8000fffe0ff */
[----:B--2---:R-:W-:-:S12]  /*1530*/  UIADD3 UR5, UPT, UPT, UR5, 0x1, URZ ;  /* 0x0000000105057890 */ /* 0x004fd8000fffe0ff */
.L_x_35:
[----:B------:R-:W-:Y:S01]  /*1540*/  UISETP.NE.AND UP0, UPT, UR37, URZ, UPT ;  /* 0x000000ff2500728c */ /* 0x000fe2000bf05270 */
[----:B------:R-:W1:Y:S08]  /*1550*/  S2UR UR37, SR_CgaCtaId ;  /* 0x00000000002579c3 */ /* 0x000e700000008800 */
[----:B------:R-:W-:Y:S05]  /*1560*/  BRA.U UP0, `(.L_x_18) ;  /* 0x0000000100347547 */ /* 0x000fea000b800000 */
[----:B------:R-:W2:Y:S01]  /*1570*/  S2R R2, SR_CgaCtaId ;  /* 0x0000000000027919 */ /* 0x000ea20000008800 */
[----:B------:R-:W-:-:S04]  /*1580*/  MOV R3, 0x400 ;  /* 0x0000040000037802 */ /* 0x000fc80000000f00 */
[----:B--2---:R-:W-:Y:S02]  /*1590*/  LEA R2, R2, R3, 0x18 ;  /* 0x0000000302027211 */ /* 0x004fe400078ec0ff */
[----:B------:R-:W-:-:S03]  /*15a0*/  SHF.L.U32 R3, R11, 0x1f, RZ ;  /* 0x0000001f0b037819 */ /* 0x000fc600000006ff */
[----:B------:R-:W-:-:S04]  /*15b0*/  IMAD R2, R12, 0x8, R2 ;  /* 0x000000080c027824 */ /* 0x000fc800078e0202 */
[----:B------:R-:W2:Y:S02]  /*15c0*/  SYNCS.PHASECHK.TRANS64.TRYWAIT P0, [R2+URZ+0x100], R3 ;  /* 0x00010003020075a7 */ /* 0x000ea400080011ff */
[----:B--2---:R-:W-:Y:S05]  /*15d0*/  @!P0 BRA `(.L_x_19) ;  /* 0x0000007800048947 */ /* 0x004fea0003800000 */
.L_x_131:
[----:B------:R-:W-:Y:S01]  /*15e0*/  VIADD R12, R12, 0x1 ;  /* 0x000000010c0c7836 */ /* 0x000fe20000000000 */
[----:B------:R2:W-:Y:S04]  /*15f0*/  SYNCS.ARRIVE.TRANS64.A1T0 RZ, [R2+URZ+0xf0], RZ ;  /* 0x0000f0ff02ff79a7 */ /* 0x0005e800081000ff */
[----:B------:R-:W-:-:S04]  /*1600*/  ISETP.NE.AND P0, PT, R12, 0x2, PT ;  /* 0x000000020c00780c */ /* 0x000fc80003f05270 */
[----:B------:R-:W-:Y:S02]  /*1610*/  SEL R12, R12, RZ, P0 ;  /* 0x000000ff0c0c7207 */ /* 0x000fe40000000000 */
[----:B--2---:R-:W-:-:S04]  /*1620*/  SEL R2, RZ, 0x1, P0 ;  /* 0x00000001ff027807 */ /* 0x004fc80000000000 */
[----:B------:R-:W-:-:S07]  /*1630*/  LOP3.LUT R11, R11, R2, RZ, 0x3c, !PT ;  /* 0x000000020b0b7212 */ /* 0x000fce00078e3cff */
.L_x_18:
[----:B------:R-:W-:Y:S01]  /*1640*/  UMOV UR4, 0x400 ;  /* 0x0000040000047882 */ /* 0x000fe20000000000 */
[----:B------:R-:W-:Y:S01]  /*1650*/  SHF.L.U32 R2, R17, 0x1f, RZ ;  /* 0x0000001f11027819 */ /* 0x000fe200000006ff */
[----:B-1----:R-:W-:Y:S01]  /*1660*/  ULEA UR4, UR37, UR4, 0x18 ;  /* 0x0000000425047291 */ /* 0x002fe2000f8ec0ff */
[----:B------:R-:W-:Y:S01]  /*1670*/  R2UR UR34, R15 ;  /* 0x000000000f2272ca */ /* 0x000fe200000e0000 */
[----:B------:R-:W-:Y:S01]  /*1680*/  UISETP.GE.U32.AND UP0, UPT, UR13, 0x7f, UPT ;  /* 0x0000007f0d00788c */ /* 0x000fe2000bf06070 */
[----:B------:R-:W-:Y:S01]  /*1690*/  R2UR UR18, R14 ;  /* 0x000000000e1272ca */ /* 0x000fe200000e0000 */
[----:B------:R-:W-:Y:S01]  /*16a0*/  ULEA UR8, UR6, UR4, 0x3 ;  /* 0x0000000406087291 */ /* 0x000fe2000f8e18ff */
[----:B------:R-:W-:-:S08]  /*16b0*/  UMOV UR21, URZ ;  /* 0x000000ff00157c82 */ /* 0x000fd00008000000 */
[----:B------:R1:W2:Y:S01]  /*16c0*/  SYNCS.PHASECHK.TRANS64.TRYWAIT P0, [UR8+0x20], R2 ;  /* 0x00002002ff0075a7 */ /* 0x0002a20008001108 */
[----:B------:R-:W-:Y:S02]  /*16d0*/  USHF.L.U32 UR34, UR34, 0x7, URZ ;  /* 0x0000000722227899 */ /* 0x000fe400080006ff */
[----:B------:R-:W-:Y:S01]  /*16e0*/  USHF.L.U32 UR18, UR18, 0x7, URZ ;  /* 0x0000000712127899 */ /* 0x000fe200080006ff */
[----:B------:R-:W-:Y:S11]  /*16f0*/  BRA.U !UP0, `(.L_x_20) ;  /* 0x0000000108d47547 */ /* 0x000ff6000b800000 */
[----:B------:R-:W-:Y:S02]  /*1700*/  UIADD3 UR26, UPT, UPT, UR34, 0x40, URZ ;  /* 0x00000040221a7890 */ /* 0x000fe4000fffe0ff */
[----:B------:R-:W-:Y:S01]  /*1710*/  UIADD3 UR10, UPT, UPT, UR18, 0x40, URZ ;  /* 0x00000040120a7890 */ /* 0x000fe2000fffe0ff */
[----:B------:R-:W-:Y:S01]  /*1720*/  UMOV UR29, URZ ;  /* 0x000000ff001d7c82 */ /* 0x000fe20008000000 */
[----:B------:R-:W-:-:S10]  /*1730*/  UMOV UR42, UR6 ;  /* 0x00000006002a7c82 */ /* 0x000fd40008000000 */
.L_x_25:
[----:B-1----:R-:W-:Y:S01]  /*1740*/  ULEA UR33, UR42, UR4, 0x3 ;  /* 0x000000042a217291 */ /* 0x002fe2000f8e18ff */
[----:B--2---:R-:W-:Y:S01]  /*1750*/  @!P5 MOV R3, 0x8000 ;  /* 0x000080000003d802 */ /* 0x004fe20000000f00 */
[----:B--2---:R-:W-:Y:S10]  /*1760*/  @P0 BRA `(.L_x_21) ;  /* 0x00000000000c0947 */ /* 0x004ff40003800000 */
[----:B------:R-:W-:-:S04]  /*1770*/  SHF.L.U32 R4, R17, 0x1f, RZ ;  /* 0x0000001f11047819 */ /* 0x000fc800000006ff */
[----:B------:R-:W2:Y:S02]  /*1780*/  SYNCS.PHASECHK.TRANS64.TRYWAIT P0, [UR33+0x20], R4 ;  /* 0x00002004ff0075a7 */ /* 0x000ea40008001121 */
[----:B--2---:R-:W-:Y:S05]  /*1790*/  @!P0 BRA `(.L_x_22) ;  /* 0x0000007400a88947 */ /* 0x004fea0003800000 */
.L_x_21:
[----:B------:R2:W-:Y:S01]  /*17a0*/  @!P5 SYNCS.ARRIVE.TRANS64 RZ, [UR33], R3 ;  /* 0x00000003ffffd9a7 */ /* 0x0005e20008000021 */
[----:B------:R-:W-:Y:S04]  /*17b0*/  BSSY.RECONVERGENT B0, `(.L_x_23) ;  /* 0x0000003000007945 */ /* 0x000fe80003800200 */
[----:B------:R-:W-:Y:S05]  /*17c0*/  @P4 BRA `(.L_x_24) ;  /* 0x0000000000044947 */ /* 0x000fea0003800000 */
[----:B------:R-:W-:Y:S05]  /*17d0*/  BPT.TRAP 0x1 ;  /* 0x000000040000795c */ /* 0x000fea0000300000 */
.L_x_24:
[----:B------:R-:W-:Y:S05]  /*17e0*/  BSYNC.RECONVERGENT B0 ;  /* 0x0000000000007941 */ /* 0x000fea0003800200 */
.L_x_23:
[----:B------:R-:W-:Y:S02]  /*17f0*/  UIADD3 UR6, UPT, UPT, UR42, 0x1, URZ ;  /* 0x000000012a067890 */ /* 0x000fe4000fffe0ff */
[----:B------:R-:W-:Y:S02]  /*1800*/  UIADD3 UR40, UP1, UPT, UR22, 0x80, URZ ;  /* 0x0000008016287890 */ /* 0x000fe4000ff3e0ff */
[----:B------:R-:W-:Y:S02]  /*1810*/  UISETP.NE.AND UP0, UPT, UR6, 0x4, UPT ;  /* 0x000000040600788c */ /* 0x000fe4000bf05270 */
[----:B------:R-:W-:Y:S02]  /*1820*/  USHF.L.U32 UR35, UR29, 0x6, URZ ;  /* 0x000000061d237899 */ /* 0x000fe400080006ff */
[----:B------:R-:W-:Y:S02]  /*1830*/  USEL UR9, URZ, 0x1, UP0 ;  /* 0x00000001ff097887 */ /* 0x000fe40008000000 */
[----:B------:R-:W-:-:S02]  /*1840*/  USEL UR6, UR6, URZ, UP0 ;  /* 0x000000ff06067287 */ /* 0x000fc40008000000 */
[----:B------:R-:W-:Y:S02]  /*1850*/  UIADD3 UR38, UP0, UPT, UR22, 0x180, URZ ;  /* 0x0000018016267890 */ /* 0x000fe4000ff1e0ff */
[----:B------:R-:W-:Y:S01]  /*1860*/  ULEA UR8, UR6, UR4, 0x3 ;  /* 0x0000000406087291 */ /* 0x000fe2000f8e18ff */
[----:B------:R-:W-:Y:S01]  /*1870*/  LOP3.LUT R17, R17, UR9, RZ, 0x3c, !PT ;  /* 0x0000000911117c12 */ /* 0x000fe2000f8e3cff */
[----:B------:R-:W-:Y:S02]  /*1880*/  UIADD3.X UR41, UPT, UPT, URZ, UR23, URZ, UP1, !UPT ;  /* 0x00000017ff297290 */ /* 0x000fe40008ffe4ff */
[----:B------:R-:W-:Y:S01]  /*1890*/  UIADD3.X UR39, UPT, UPT, URZ, UR23, URZ, UP0, !UPT ;  /* 0x00000017ff277290 */ /* 0x000fe200087fe4ff */
[----:B-1----:R-:W-:Y:S01]  /*18a0*/  SHF.L.U32 R2, R17, 0x1f, RZ ;  /* 0x0000001f11027819 */ /* 0x002fe200000006ff */
[----:B------:R-:W-:Y:S01]  /*18b0*/  UMOV UR30, 0x0 ;  /* 0x00000000001e7882 */ /* 0x000fe20000000000 */
[----:B------:R-:W-:Y:S01]  /*18c0*/  UMOV UR31, 0x10000000 ;  /* 0x10000000001f7882 */ /* 0x000fe20000000000 */
[----:B------:R-:W-:Y:S01]  /*18d0*/  UMOV UR25, UR33 ;  /* 0x0000002100197c82 */ /* 0x000fe20008000000 */
[----:B------:R1:W1:Y:S01]  /*18e0*/  SYNCS.PHASECHK.TRANS64.TRYWAIT P0, [UR8+0x20], R2 ;  /* 0x00002002ff0075a7 */ /* 0x0002620008001108 */
[----:B------:R-:W-:Y:S01]  /*18f0*/  ULEA UR8, UR42, UR4, 0xe ;  /* 0x000000042a087291 */ /* 0x000fe2000f8e70ff */
[----:B------:R-:W-:Y:S01]  /*1900*/  UMOV UR28, UR36 ;  /* 0x00000024001c7c82 */ /* 0x000fe20008000000 */
[----:B------:R-:W-:-:S02]  /*1910*/  UMOV UR27, UR35 ;  /* 0x00000023001b7c82 */ /* 0x000fc40008000000 */
[----:B------:R-:W-:Y:S02]  /*1920*/  UIADD3 UR32, UPT, UPT, UR8, 0x8400, URZ ;  /* 0x0000840008207890 */ /* 0x000fe4000fffe0ff */
[----:B------:R-:W-:Y:S02]  /*1930*/  UIADD3 UR24, UPT, UPT, UR8, 0xa400, URZ ;  /* 0x0000a40008187890 */ /* 0x000fe4000fffe0ff */
[----:B------:R-:W-:Y:S02]  /*1940*/  UIADD3 UR16, UPT, UPT, UR8, 0x18400, URZ ;  /* 0x0001840008107890 */ /* 0x000fe4000fffe0ff */
[----:B------:R-:W-:Y:S01]  /*1950*/  UIADD3 UR8, UPT, UPT, UR8, 0x1a400, URZ ;  /* 0x0001a40008087890 */ /* 0x000fe2000fffe0ff */
[----:B------:R-:W-:Y:S01]  /*1960*/  UMOV UR17, UR33 ;  /* 0x0000002100117c82 */ /* 0x000fe20008000000 */
[----:B------:R-:W-:Y:S01]  /*1970*/  UMOV UR20, UR36 ;  /* 0x0000002400147c82 */ /* 0x000fe20008000000 */
[----:B------:R-:W-:Y:S01]  /*1980*/  UMOV UR19, UR35 ;  /* 0x0000002300137c82 */ /* 0x000fe20008000000 */
[----:B------:R1:W-:Y:S01]  /*1990*/  UTMALDG.3D [UR32], [UR40], desc[UR30] ;  /* 0x00001e20280075b4 */ /* 0x0003e20008011000 */
[----:B------:R-:W-:Y:S01]  /*19a0*/  UMOV UR12, UR36 ;  /* 0x00000024000c7c82 */ /* 0x000fe20008000000 */
[----:B------:R-:W-:Y:S01]  /*19b0*/  UMOV UR9, UR33 ;  /* 0x0000002100097c82 */ /* 0x000fe20008000000 */
[----:B------:R-:W-:Y:S01]  /*19c0*/  UMOV UR11, UR35 ;  /* 0x00000023000b7c82 */ /* 0x000fe20008000000 */
[----:B------:R-:W-:Y:S01]  /*19d0*/  UIADD3 UR29, UPT, UPT, UR29, 0x1, URZ ;  /* 0x000000011d1d7890 */ /* 0x000fe2000fffe0ff */
[----:B------:R-:W-:Y:S01]  /*19e0*/  UMOV UR21, UR5 ;  /* 0x0000000500157c82 */ /* 0x000fe20008000000 */
[----:B------:R-:W-:Y:S01]  /*19f0*/  UMOV UR42, UR6 ;  /* 0x00000006002a7c82 */ /* 0x000fe20008000000 */
[----:B------:R1:W-:Y:S01]  /*1a00*/  UTMALDG.3D [UR24], [UR40], desc[UR30] ;  /* 0x00001e18280075b4 */ /* 0x0003e20008011000 */
[----:B------:R-:W-:Y:S01]  /*1a10*/  UISETP.NE.AND UP0, UPT, UR29, UR5, UPT ;  /* 0x000000051d00728c */ /* 0x000fe2000bf05270 */
[----:B------:R1:W-:Y:S01]  /*1a20*/  UTMALDG.3D [UR16], [UR38], desc[UR30] ;  /* 0x00001e10260075b4 */ /* 0x0003e20008011000 */
[----:B------:R1:W-:Y:S07]  /*1a30*/  UTMALDG.3D [UR8], [UR38], desc[UR30] ;  /* 0x00001e08260075b4 */ /* 0x0003ee0008011000 */
[----:B------:R-:W-:Y:S05]  /*1a40*/  BRA.U UP0, `(.L_x_25) ;  /* 0xfffffffd003c7547 */ /* 0x000fea000b83ffff */
.L_x_20:
[----:B-1----:R-:W-:Y:S01]  /*1a50*/  ULEA UR8, UR6, UR4, 0x3 ;  /* 0x0000000406087291 */ /* 0x002fe2000f8e18ff */
[----:B------:R-:W-:Y:S01]  /*1a60*/  SHF.L.U32 R2, R17, 0x1f, RZ ;  /* 0x0000001f11027819 */ /* 0x000fe200000006ff */
[----:B------:R-:W-:Y:S01]  /*1a70*/  @!P1 SYNCS.ARRIVE.TRANS64.A1T0 RZ, [UR4+0x88], RZ ;  /* 0x000088ffffff99a7 */ /* 0x000fe20008100004 */
[----:B------:R-:W-:-:S06]  /*1a80*/  UISETP.GT.AND UP0, UPT, UR15, UR14, UPT ;  /* 0x0000000e0f00728c */ /* 0x000fcc000bf04270 */
[----:B--2---:R1:W2:Y:S03]  /*1a90*/  SYNCS.PHASECHK.TRANS64.TRYWAIT P0, [UR8+0x20], R2 ;  /* 0x00002002ff0075a7 */ /* 0x0042a60008001108 */
[----:B------:R-:W-:Y:S05]  /*1aa0*/  BRA.U !UP0, `(.L_x_26) ;  /* 0x0000000108d07547 */ /* 0x000fea000b800000 */
[----:B------:R-:W-:Y:S02]  /*1ab0*/  UIADD3 UR29, UPT, UPT, UR7, UR21, URZ ;  /* 0x00000015071d7290 */ /* 0x000fe4000fffe0ff */
[----:B------:R-:W-:Y:S02]  /*1ac0*/  UIADD3 UR26, UPT, UPT, UR34, 0x40, URZ ;  /* 0x00000040221a7890 */ /* 0x000fe4000fffe0ff */
[----:B------:R-:W-:Y:S01]  /*1ad0*/  UIADD3 UR10, UPT, UPT, UR18, 0x40, URZ ;  /* 0x00000040120a7890 */ /* 0x000fe2000fffe0ff */
[----:B------:R-:W-:-:S11]  /*1ae0*/  UMOV UR42, UR6 ;  /* 0x00000006002a7c82 */ /* 0x000fd60008000000 */
.L_x_31:
[----:B-1----:R-:W-:Y:S01]  /*1af0*/  ULEA UR33, UR42, UR4, 0x3 ;  /* 0x000000042a217291 */ /* 0x002fe2000f8e18ff */
[----:B--2---:R-:W-:Y:S01]  /*1b00*/  @!P5 MOV R3, 0x8000 ;  /* 0x000080000003d802 */ /* 0x004fe20000000f00 */
[----:B--2---:R-:W-:Y:S10]  /*1b10*/  @P0 BRA `(.L_x_27) ;  /* 0x00000000000c0947 */ /* 0x004ff40003800000 */
[----:B------:R-:W-:-:S04]  /*1b20*/  SHF.L.U32 R4, R17, 0x1f, RZ ;  /* 0x0000001f11047819 */ /* 0x000fc800000006ff */
[----:B------:R-:W2:Y:S02]  /*1b30*/  SYNCS.PHASECHK.TRANS64.TRYWAIT P0, [UR33+0x20], R4 ;  /* 0x00002004ff0075a7 */ /* 0x000ea40008001121 */
[----:B--2---:R-:W-:Y:S05]  /*1b40*/  @!P0 BRA `(.L_x_28) ;  /* 0x0000007000d48947 */ /* 0x004fea0003800000 */
.L_x_27:
[----:B------:R2:W-:Y:S01]  /*1b50*/  @!P5 SYNCS.ARRIVE.TRANS64 RZ, [UR33], R3 ;  /* 0x00000003ffffd9a7 */ /* 0x0005e20008000021 */
[----:B------:R-:W-:Y:S04]  /*1b60*/  BSSY.RECONVERGENT B0, `(.L_x_29) ;  /* 0x0000003000007945 */ /* 0x000fe80003800200 */
[----:B------:R-:W-:Y:S05]  /*1b70*/  @P4 BRA `(.L_x_30) ;  /* 0x0000000000044947 */ /* 0x000fea0003800000 */
[----:B------:R-:W-:Y:S05]  /*1b80*/  BPT.TRAP 0x1 ;  /* 0x000000040000795c */ /* 0x000fea0000300000 */
.L_x_30:
[----:B------:R-:W-:Y:S05]  /*1b90*/  BSYNC.RECONVERGENT B0 ;  /* 0x0000000000007941 */ /* 0x000fea0003800200 */
.L_x_29:
        /* <DEDUP_REMOVED lines=32> */
[----:B------:R1:W-:Y:S02]  /*1da0*/  UTMALDG.3D [UR24], [UR40], desc[UR30] ;  /* 0x00001e18280075b4 */ /* 0x0003e40008011000 */
[----:B------:R-:W-:Y:S01]  /*1db0*/  UISETP.NE.AND UP0, UPT, UR21, UR29, UPT ;  /* 0x0000001d1500728c */ /* 0x000fe2000bf05270 */
[----:B------:R1:W-:Y:S01]  /*1dc0*/  UTMALDG.3D [UR16], [UR38], desc[UR30] ;  /* 0x00001e10260075b4 */ /* 0x0003e20008011000 */
[----:B------:R1:W-:Y:S07]  /*1dd0*/  UTMALDG.3D [UR8], [UR38], desc[UR30] ;  /* 0x00001e08260075b4 */ /* 0x0003ee0008011000 */
[----:B------:R-:W-:Y:S05]  /*1de0*/  BRA.U UP0, `(.L_x_31) ;  /* 0xfffffffd00407547 */ /* 0x000fea000b83ffff */
.L_x_26:
[C---:B-1----:R-:W-:Y:S01]  /*1df0*/  LEA R2, R16.reuse, UR4, 0x3 ;  /* 0x0000000410027c11 */ /* 0x042fe2000f8e18ff */
[----:B------:R-:W-:Y:S01]  /*1e00*/  NOP ;  /* 0x0000000000007918 */ /* 0x000fe20000000000 */
[----:B--2---:R-:W-:Y:S02]  /*1e10*/  SHF.L.U32 R3, R13, 0x1f, RZ ;  /* 0x0000001f0d037819 */ /* 0x004fe400000006ff */
[----:B------:R-:W-:Y:S02]  /*1e20*/  LEA R4, R16, UR4, 0x4 ;  /* 0x0000000410047c11 */ /* 0x000fe4000f8e20ff */
[----:B------:R-:W1:Y:S02]  /*1e30*/  SYNCS.PHASECHK.TRANS64.TRYWAIT P0, [R2+URZ+0x90], R3 ;  /* 0x00009003020075a7 */ /* 0x000e6400080011ff */
[----:B-1----:R-:W-:Y:S05]  /*1e40*/  @!P0 BRA `(.L_x_32) ;  /* 0x00000070002c8947 */ /* 0x002fea0003800000 */
.L_x_134:
[----:B------:R-:W2:Y:S01]  /*1e50*/  LDS.128 R4, [R4+0x120] ;  /* 0x0001200004047984 */ /* 0x000ea20000000c00 */
[----:B---3--:R-:W-:Y:S01]  /*1e60*/  ISETP.GE.AND P0, PT, R40, 0x1, PT ;  /* 0x000000012800780c */ /* 0x008fe20003f06270 */
[----:B-1----:R-:W-:Y:S01]  /*1e70*/  VIADD R2, R2, 0xa0 ;  /* 0x000000a002027836 */ /* 0x002fe20000000000 */
[----:B------:R-:W-:Y:S01]  /*1e80*/  @!PT LDS RZ, [RZ] ;  /* 0x00000000fffff984 */ /* 0x000fe20000000800 */
[----:B------:R-:W-:Y:S01]  /*1e90*/  @!PT LDS RZ, [RZ] ;  /* 0x00000000fffff984 */ /* 0x000fe20000000800 */
[----:B------:R-:W-:Y:S01]  /*1ea0*/  @!PT LDS RZ, [RZ] ;  /* 0x00000000fffff984 */ /* 0x000fe20000000800 */
[----:B------:R-:W-:Y:S01]  /*1eb0*/  @!PT LDS RZ, [RZ] ;  /* 0x00000000fffff984 */ /* 0x000fe20000000800 */
[----:B------:R1:W-:Y:S06]  /*1ec0*/  MEMBAR.ALL.CTA ;  /* 0x0000000000007992 */ /* 0x0003ec0000008000 */
[----:B-1----:R-:W1:Y:S01]  /*1ed0*/  FENCE.VIEW.ASYNC.S ;  /* 0x00000000000073c6 */ /* 0x002e620000000000 */
[----:B------:R-:W-:-:S04]  /*1ee0*/  PRMT R2, RZ, 0x654, R2 ;  /* 0x00000654ff027816 */ /* 0x000fc80000000002 */
[----:B-1----:R1:W-:Y:S01]  /*1ef0*/  SYNCS.ARRIVE.TRANS64.RED.A1T0 RZ, [R2+URZ], RZ ;  /* 0x000000ff02ff79a7 */ /* 0x0023e200081004ff */
[----:B--2---:R-:W-:-:S13]  /*1f00*/  LOP3.LUT P2, RZ, R6, 0x1, RZ, 0xc0, !PT ;  /* 0x0000000106ff7812 */ /* 0x004fda000784c0ff */
[----:B------:R-:W-:Y:S01]  /*1f10*/  @P2 SHF.R.U32.HI R3, RZ, 0x10, R5 ;  /* 0x00000010ff032819 */ /* 0x000fe20000011605 */
[----:B------:R-:W-:Y:S01]  /*1f20*/  VOTEU.ANY UP0, P2 ;  /* 0x0000000000ff7886 */ /* 0x000fe20001000100 */
[----:B------:R-:W-:Y:S02]  /*1f30*/  @P2 MOV R10, R4 ;  /* 0x00000004000a2202 */ /* 0x000fe40000000f00 */
[----:B------:R-:W-:Y:S02]  /*1f40*/  @P2 R2UR.BROADCAST UR8, R3 ;  /* 0x00000000030822ca */ /* 0x000fe400008e0000 */
[----:B------:R-:W-:-:S11]  /*1f50*/  @P2 LOP3.LUT R9, R5, 0xffff, RZ, 0xc0, !PT ;  /* 0x0000ffff05092812 */ /* 0x000fd600078ec0ff */
[----:B------:R-:W-:Y:S01]  /*1f60*/  @UP0 UMOV UR36, UR8 ;  /* 0x0000000800240c82 */ /* 0x000fe20008000000 */
[----:B-1----:R-:W-:Y:S05]  /*1f70*/  @!P0 BRA `(.L_x_33) ;  /* 0x0000000000b88947 */ /* 0x002fea0003800000 */
[----:B------:R-:W4:Y:S01]  /*1f80*/  LDC.64 R4, c[0x0][0xb18] ;  /* 0x0002c600ff047b82 */ /* 0x000f220000000a00 */
[----:B------:R-:W-:-:S07]  /*1f90*/  ISETP.NE.AND P3, PT, R40, 0x1, PT ;  /* 0x000000012800780c */ /* 0x000fce0003f65270 */
[----:B------:R-:W1:Y:S08]  /*1fa0*/  LDC.64 R6, c[0x0][0xb10] ;  /* 0x0002c400ff067b82 */ /* 0x000e700000000a00 */
[----:B------:R-:W2:Y:S08]  /*1fb0*/  LDC R14, c[0x0][0xb20] ;  /* 0x0002c800ff0e7b82 */ /* 0x000eb00000000800 */
[----:B------:R-:W3:Y:S01]  /*1fc0*/  LDC R15, c[0x0][0xb0c] ;  /* 0x0002c300ff0f7b82 */ /* 0x000ee20000000800 */
[----:B----4-:R-:W-:Y:S01]  /*1fd0*/  IMAD.HI.U32 R19, R0, R5, RZ ;  /* 0x0000000500137227 */ /* 0x010fe200078e00ff */
[----:B------:R-:W-:-:S03]  /*1fe0*/  ISETP.NE.AND P0, PT, R4, 0x1, PT ;  /* 0x000000010400780c */ /* 0x000fc60003f05270 */
[----:B------:R-:W-:-:S03]  /*1ff0*/  IMAD.HI.U32 R5, R9, R5, RZ ;  /* 0x0000000509057227 */ /* 0x000fc600078e00ff */
[----:B------:R-:W4:Y:S01]  /*2000*/  LDC.64 R2, c[0x0][0xb28] ;  /* 0x0002ca00ff027b82 */ /* 0x000f220000000a00 */
[----:B-1----:R-:W-:-:S04]  /*2010*/  IMAD.HI.U32 R20, R8, R6, RZ ;  /* 0x0000000608147227 */ /* 0x002fc800078e00ff */
[----:B------:R-:W-:Y:S01]  /*2020*/  IMAD.HI.U32 R21, R10, R6, RZ ;  /* 0x000000060a157227 */ /* 0x000fe200078e00ff */
[----:B------:R-:W-:Y:S02]  /*2030*/  SHF.R.U32.HI R20, RZ, R7, R20 ;  /* 0x00000007ff147219 */ /* 0x000fe40000011614 */
[-C--:B--2---:R-:W-:Y:S02]  /*2040*/  SHF.R.U32.HI R19, RZ, R14.reuse, R19 ;  /* 0x0000000eff137219 */ /* 0x084fe40000011613 */
[----:B------:R-:W-:Y:S02]  /*2050*/  SHF.R.U32.HI R5, RZ, R14, R5 ;  /* 0x0000000eff057219 */ /* 0x000fe40000011605 */
[----:B------:R-:W-:Y:S02]  /*2060*/  SEL R19, R0, R19, !P0 ;  /* 0x0000001300137207 */ /* 0x000fe40004000000 */
[----:B------:R-:W-:Y:S02]  /*2070*/  SHF.R.U32.HI R21, RZ, R7, R21 ;  /* 0x00000007ff157219 */ /* 0x000fe40000011615 */
[----:B---3--:R-:W-:-:S02]  /*2080*/  ISETP.NE.AND P1, PT, R15, 0x1, PT ;  /* 0x000000010f00780c */ /* 0x008fc40003f25270 */
[----:B------:R-:W-:Y:S02]  /*2090*/  SEL R5, R9, R5, !P0 ;  /* 0x0000000509057207 */ /* 0x000fe40004000000 */
[----:B------:R-:W-:Y:S02]  /*20a0*/  SEL R20, R8, R20, !P1 ;  /* 0x0000001408147207 */ /* 0x000fe40004800000 */
[----:B------:R-:W-:Y:S01]  /*20b0*/  SEL R21, R10, R21, !P1 ;  /* 0x000000150a157207 */ /* 0x000fe20004800000 */
[----:B----4-:R-:W-:-:S04]  /*20c0*/  IMAD.HI.U32 R18, R19, R2, RZ ;  /* 0x0000000213127227 */ /* 0x010fc800078e00ff */
        /* <DEDUP_REMOVED lines=10> */
[----:B------:R-:W-:-:S04]  /*2170*/  @!P0 IMAD.HI.U32 R7, R21, R2, RZ ;  /* 0x0000000215078227 */ /* 0x000fc800078e00ff */
[----:B------:R-:W-:Y:S01]  /*2180*/  IMAD.MOV R2, RZ, RZ, -R6 ;  /* 0x000000ffff027224 */ /* 0x000fe200078e0a06 */
[----:B------:R-:W-:Y:S02]  /*2190*/  @!P0 SHF.R.U32.HI R3, RZ, R3, R7 ;  /* 0x00000003ff038219 */ /* 0x000fe40000011607 */
[----:B------:R-:W-:Y:S01]  /*21a0*/  IADD3 R7, PT, PT, -R5, RZ, RZ ;  /* 0x000000ff05077210 */ /* 0x000fe20007ffe1ff */
[----:B------:R-:W-:Y:S01]  /*21b0*/  IMAD R2, R40, R2, R5 ;  /* 0x0000000228027224 */ /* 0x000fe200078e0205 */
        /* <DEDUP_REMOVED lines=10> */
.L_x_33:
[----:B------:R-:W1:Y:S02]  /*2260*/  LDCU UR8, c[0x0][0xb30] ;  /* 0x00016600ff0877ac */ /* 0x000e640008000800 */
[----:B-1----:R-:W-:-:S09]  /*2270*/  UISETP.NE.AND UP0, UPT, UR8, 0x1, UPT ;  /* 0x000000010800788c */ /* 0x002fd2000bf05270 */
[----:B------:R-:W-:Y:S05]  /*2280*/  BRA.U UP0, `(.L_x_34) ;  /* 0x0000000100407547 */ /* 0x000fea000b800000 */
[----:B------:R-:W1:Y:S08]  /*2290*/  LDC.64 R4, c[0x0][0xb10] ;  /* 0x0002c400ff047b82 */ /* 0x000e700000000a00 */
[----:B------:R-:W2:Y:S08]  /*22a0*/  LDC.64 R2, c[0x0][0xb18] ;  /* 0x0002c600ff027b82 */ /* 0x000eb00000000a00 */
[----:B------:R-:W3:Y:S08]  /*22b0*/  LDC R6, c[0x0][0xb20] ;  /* 0x0002c800ff067b82 */ /* 0x000ef00000000800 */
[----:B------:R-:W4:Y:S01]  /*22c0*/  LDC R7, c[0x0][0xb0c] ;  /* 0x0002c300ff077b82 */ /* 0x000f220000000800 */
[----:B-1----:R-:W-:-:S05]  /*22d0*/  IMAD.HI.U32 R4, R10, R4, RZ ;  /* 0x000000040a047227 */ /* 0x002fca00078e00ff */
[----:B------:R-:W-:Y:S01]  /*22e0*/  SHF.R.U32.HI R4, RZ, R5, R4 ;  /* 0x00000005ff047219 */ /* 0x000fe20000011604 */
[----:B--2---:R-:W-:Y:S01]  /*22f0*/  IMAD.HI.U32 R3, R9, R3, RZ ;  /* 0x0000000309037227 */ /* 0x004fe200078e00ff */
[----:B------:R-:W-:-:S04]  /*2300*/  ISETP.NE.AND P0, PT, R2, 0x1, PT ;  /* 0x000000010200780c */ /* 0x000fc80003f05270 */
[----:B---3--:R-:W-:-:S04]  /*2310*/  SHF.R.U32.HI R3, RZ, R6, R3 ;  /* 0x00000006ff037219 */ /* 0x008fc80000011603 */
[----:B------:R-:W-:Y:S02]  /*2320*/  SEL R3, R9, R3, !P0 ;  /* 0x0000000309037207 */ /* 0x000fe40004000000 */
[----:B----4-:R-:W-:-:S04]  /*2330*/  ISETP.NE.AND P1, PT, R7, 0x1, PT ;  /* 0x000000010700780c */ /* 0x010fc80003f25270 */
[----:B------:R-:W-:-:S05]  /*2340*/  SEL R4, R10, R4, !P1 ;  /* 0x000000040a047207 */ /* 0x000fca0004800000 */
[----:B------:R-:W-:Y:S02]  /*2350*/  IMAD.IADD R5, R3, 0x1, -R4 ;  /* 0x0000000103057824 */ /* 0x000fe400078e0a04 */
[----:B------:R-:W-:Y:S02]  /*2360*/  IMAD.IADD R3, R4, 0x1, -R3 ;  /* 0x0000000104037824 */ /* 0x000fe400078e0a03 */
[----:B------:R-:W-:Y:S02]  /*2370*/  IMAD R10, R5, R7, R10 ;  /* 0x00000007050a7224 */ /* 0x000fe400078e020a */
[----:B------:R-:W-:-:S07]  /*2380*/  IMAD R9, R3, R2, R9 ;  /* 0x0000000203097224 */ /* 0x000fce00078e0209 */
.L_x_34:
[----:B------:R-:W-:Y:S01]  /*2390*/  VIADD R16, R16, 0x1 ;  /* 0x0000000110107836 */ /* 0x000fe20000000000 */
[----:B------:R-:W-:Y:S01]  /*23a0*/  PLOP3.LUT P1, PT, PT, PT, PT, 0x80, 0x8 ;  /* 0x000000000008781c */ /* 0x000fe20003f2f070 */
[----:B------:R-:W-:Y:S02]  /*23b0*/  IMAD.IADD R15, R10, 0x1, R87 ;  /* 0x000000010a0f7824 */ /* 0x000fe400078e0257 */
[----:B------:R-:W-:Y:S01]  /*23c0*/  IMAD.IADD R14, R9, 0x1, R86 ;  /* 0x00000001090e7824 */ /* 0x000fe200078e0256 */
[----:B------:R-:W-:-:S04]  /*23d0*/  ISETP.NE.AND P0, PT, R16, 0x2, PT ;  /* 0x000000021000780c */ /* 0x000fc80003f05270 */
[----:B------:R-:W-:Y:S02]  /*23e0*/  SEL R2, RZ, 0x1, P0 ;  /* 0x00000001ff027807 */ /* 0x000fe40000000000 */
[----:B------:R-:W-:Y:S02]  /*23f0*/  SEL R16, R16, RZ, P0 ;  /* 0x000000ff10107207 */ /* 0x000fe40000000000 */
[----:B------:R-:W-:Y:S01]  /*2400*/  LOP3.LUT R13, R13, R2, RZ, 0x3c, !PT ;  /* 0x000000020d0d7212 */ /* 0x000fe200078e3cff */
[----:B------:R-:W-:Y:S06]  /*2410*/  @P2 BRA `(.L_x_35) ;  /* 0xfffffff000482947 */ /* 0x000fec000383ffff */
[----:B------:R-:W-:Y:S01]  /*2420*/  UIADD3 UR4, UPT, UPT, UR4, 0x20, URZ ;  /* 0x0000002004047890 */ /* 0x000fe2000fffe0ff */
[----:B------:R-:W-:-:S03]  /*2430*/  SHF.L.U32 R2, R17, 0x1f, RZ ;  /* 0x0000001f11027819 */ /* 0x000fc600000006ff */
[----:B------:R-:W-:-:S09]  /*2440*/  ULEA UR5, UR6, UR4, 0x3 ;  /* 0x0000000406057291 */ /* 0x000fd2000f8e18ff */
[----:B------:R-:W1:Y:S02]  /*2450*/  SYNCS.PHASECHK.TRANS64.TRYWAIT P0, [UR5], R2 ;  /* 0x00000002ff0075a7 */ /* 0x000e640008001105 */
[----:B-1----:R-:W-:Y:S05]  /*2460*/  @!P0 BRA `(.L_x_36) ;  /* 0x0000006800b88947 */ /* 0x002fea0003800000 */
.L_x_136:
[----:B------:R-:W-:-:S04]  /*2470*/  UIADD3 UR6, UPT, UPT, UR6, 0x1, URZ ;  /* 0x0000000106067890 */ /* 0x000fc8000fffe0ff */
[----:B------:R-:W-:-:S04]  /*2480*/  UISETP.NE.AND UP0, UPT, UR6, 0x4, UPT ;  /* 0x000000040600788c */ /* 0x000fc8000bf05270 */
[----:B------:R-:W-:Y:S02]  /*2490*/  USEL UR7, URZ, 0x1, UP0 ;  /* 0x00000001ff077887 */ /* 0x000fe40008000000 */
[----:B------:R-:W-:-:S04]  /*24a0*/  USEL UR6, UR6, URZ, UP0 ;  /* 0x000000ff06067287 */ /* 0x000fc80008000000 */
[----:B------:R-:W-:Y:S01]  /*24b0*/  ULEA UR5, UR6, UR4, 0x3 ;  /* 0x0000000406057291 */ /* 0x000fe2000f8e18ff */
[----:B-1----:R-:W-:-:S04]  /*24c0*/  LOP3.LUT R2, R17, UR7, RZ, 0x3c, !PT ;  /* 0x0000000711027c12 */ /* 0x002fc8000f8e3cff */
[----:B------:R-:W-:-:S04]  /*24d0*/  SHF.L.U32 R3, R2, 0x1f, RZ ;  /* 0x0000001f02037819 */ /* 0x000fc800000006ff */
[----:B------:R-:W1:Y:S02]  /*24e0*/  SYNCS.PHASECHK.TRANS64.TRYWAIT P0, [UR5], R3 ;  /* 0x00000003ff0075a7 */ /* 0x000e640008001105 */
[----:B-1----:R-:W-:Y:S05]  /*24f0*/  @!P0 BRA `(.L_x_37) ;  /* 0x0000006800ac8947 */ /* 0x002fea0003800000 */
.L_x_138:
[----:B------:R-:W-:-:S04]  /*2500*/  UIADD3 UR6, UPT, UPT, UR6, 0x1, URZ ;  /* 0x0000000106067890 */ /* 0x000fc8000fffe0ff */
[----:B------:R-:W-:-:S04]  /*2510*/  UISETP.NE.AND UP0, UPT, UR6, 0x4, UPT ;  /* 0x000000040600788c */ /* 0x000fc8000bf05270 */
[----:B------:R-:W-:Y:S02]  /*2520*/  USEL UR7, URZ, 0x1, UP0 ;  /* 0x00000001ff077887 */ /* 0x000fe40008000000 */
[----:B------:R-:W-:-:S04]  /*2530*/  USEL UR6, UR6, URZ, UP0 ;  /* 0x000000ff06067287 */ /* 0x000fc80008000000 */
[----:B------:R-:W-:Y:S01]  /*2540*/  ULEA UR5, UR6, UR4, 0x3 ;  /* 0x0000000406057291 */ /* 0x000fe2000f8e18ff */
[----:B------:R-:W-:-:S04]  /*2550*/  LOP3.LUT R2, R2, UR7, RZ, 0x3c, !PT ;  /* 0x0000000702027c12 */ /* 0x000fc8000f8e3cff */
[----:B-1----:R-:W-:-:S04]  /*2560*/  SHF.L.U32 R3, R2, 0x1f, RZ ;  /* 0x0000001f02037819 */ /* 0x002fc800000006ff */
[----:B------:R-:W1:Y:S02]  /*2570*/  SYNCS.PHASECHK.TRANS64.TRYWAIT P0, [UR5], R3 ;  /* 0x00000003ff0075a7 */ /* 0x000e640008001105 */
[----:B-1----:R-:W-:Y:S05]  /*2580*/  @!P0 BRA `(.L_x_38) ;  /* 0x0000006800a08947 */ /* 0x002fea0003800000 */
.L_x_140:
[----:B------:R-:W-:-:S04]  /*2590*/  UIADD3 UR6, UPT, UPT, UR6, 0x1, URZ ;  /* 0x0000000106067890 */ /* 0x000fc8000fffe0ff */
[----:B------:R-:W-:-:S04]  /*25a0*/  UISETP.NE.AND UP0, UPT, UR6, 0x4, UPT ;  /* 0x000000040600788c */ /* 0x000fc8000bf05270 */
[----:B------:R-:W-:Y:S02]  /*25b0*/  USEL UR5, URZ, 0x1, UP0 ;  /* 0x00000001ff057887 */ /* 0x000fe40008000000 */
[----:B------:R-:W-:-:S04]  /*25c0*/  USEL UR6, UR6, URZ, UP0 ;  /* 0x000000ff06067287 */ /* 0x000fc80008000000 */
[----:B------:R-:W-:Y:S01]  /*25d0*/  ULEA UR6, UR6, UR4, 0x3 ;  /* 0x0000000406067291 */ /* 0x000fe2000f8e18ff */
[----:B------:R-:W-:-:S04]  /*25e0*/  LOP3.LUT R2, R2, UR5, RZ, 0x3c, !PT ;  /* 0x0000000502027c12 */ /* 0x000fc8000f8e3cff */
[----:B------:R-:W-:Y:S01]  /*25f0*/  SHF.L.U32 R2, R2, 0x1f, RZ ;  /* 0x0000001f02027819 */ /* 0x000fe200000006ff */
[----:B-1--4-:R-:W-:-:S07]  /*2600*/  IMAD.U32 R0, RZ, RZ, UR6 ;  /* 0x00000006ff007e24 */ /* 0x012fce000f8e00ff */
.L_x_39:
[----:B-1----:R1:W2:Y:S02]  /*2610*/  SYNCS.PHASECHK.TRANS64.TRYWAIT P0, [R0+URZ], R2 ;  /* 0x00000002000075a7 */ /* 0x0022a400080011ff */
[----:B--2---:R-:W-:Y:S05]  /*2620*/  @!P0 NANOSLEEP.SYNCS 0x989680 ;  /* 0x009896800000895d */ /* 0x004fea0003900000 */
[----:B------:R-:W2:Y:S02]  /*2630*/  @!P0 SYNCS.PHASECHK.TRANS64 P0, [R0+URZ], R2 ;  /* 0x00000002000085a7 */ /* 0x000ea400080010ff */
[----:B--2---:R-:W-:Y:S05]  /*2640*/  @P0 EXIT ;  /* 0x000000000000094d */ /* 0x004fea0003800000 */
[----:B------:R-:W-:Y:S05]  /*2650*/  BRA `(.L_x_39) ;  /* 0xfffffffc00ec7947 */ /* 0x000fea000383ffff */
.L_x_17:
[----:B------:R-:W-:-:S04]  /*2660*/  UISETP.NE.AND UP1, UPT, UR37, URZ, UPT ;  /* 0x000000ff2500728c */ /* 0x000fc8000bf25270 */
[----:B------:R-:W-:-:S09]  /*2670*/  UISETP.NE.OR UP1, UPT, UR8, 0x1, UP1 ;  /* 0x000000010800788c */ /* 0x000fd20008f25670 */
[----:B------:R-:W-:Y:S05]  /*2680*/  BRA.U UP1, `(.L_x_40) ;  /* 0x0000000501487547 */ /* 0x000fea000b800000 */
[----:B------:R-:W-:Y:S01]  /*2690*/  ISETP.NE.AND P2, PT, R2, RZ, PT ;  /* 0x000000ff0200720c */ /* 0x000fe20003f45270 */
[----:B------:R-:W-:Y:S01]  /*26a0*/  IMAD.MOV.U32 R12, RZ, RZ, 0x1 ;  /* 0x00000001ff0c7424 */ /* 0x000fe200078e00ff */
[----:B------:R-:W-:Y:S02]  /*26b0*/  CS2R R10, SRZ ;  /* 0x00000000000a7805 */ /* 0x000fe4000001ff00 */
[----:B------:R-:W-:Y:S01]  /*26c0*/  CS2R R8, SRZ ;  /* 0x0000000000087805 */ /* 0x000fe2000001ff00 */
[----:B------:R-:W-:Y:S01]  /*26d0*/  UMOV UR4, 0x400 ;  /* 0x0000040000047882 */ /* 0x000fe20000000000 */
[----:B------:R-:W-:Y:S01]  /*26e0*/  UMOV UR6, URZ ;  /* 0x000000ff00067c82 */ /* 0x000fe20008000000 */
[----:B------:R-:W-:-:S12]  /*26f0*/  ULEA UR37, UR37, UR4, 0x18 ;  /* 0x0000000425257291 */ /* 0x000fd8000f8ec0ff */
.L_x_44:
[----:B------:R-:W-:Y:S02]  /*2700*/  LEA R0, R8, UR37, 0x3 ;  /* 0x0000002508007c11 */ /* 0x000fe4000f8e18ff */
[----:B------:R-:W-:-:S03]  /*2710*/  SHF.L.U32 R4, R9, 0x1f, RZ ;  /* 0x0000001f09047819 */ /* 0x000fc600000006ff */
[----:B------:R-:W-:Y:S01]  /*2720*/  VIADD R5, R0, 0x100 ;  /* 0x0000010000057836 */ /* 0x000fe20000000000 */
[----:B------:R-:W1:Y:S02]  /*2730*/  SYNCS.PHASECHK.TRANS64.TRYWAIT P0, [R0+URZ+0xf0], R4 ;  /* 0x0000f004000075a7 */ /* 0x000e6400080011ff */
[----:B-1----:R-:W-:Y:S05]  /*2740*/  @!P0 BRA `(.L_x_41) ;  /* 0x0000006800488947 */ /* 0x002fea0003800000 */
.L_x_141:
[----:B------:R-:W-:Y:S01]  /*2750*/  ULEA UR5, UR6, UR37, 0x3 ;  /* 0x0000002506057291 */ /* 0x000fe2000f8e18ff */
[----:B-1----:R-:W-:Y:S01]  /*2760*/  PRMT R0, RZ, 0x654, R5 ;  /* 0x00000654ff007816 */ /* 0x002fe20000000005 */
[----:B------:R-:W-:Y:S01]  /*2770*/  @!P2 IMAD.MOV.U32 R4, RZ, RZ, 0x10 ;  /* 0x00000010ff04a424 */ /* 0x000fe200078e00ff */
[----:B------:R-:W-:Y:S01]  /*2780*/  SHF.L.U32 R5, R12, 0x1f, RZ ;  /* 0x0000001f0c057819 */ /* 0x000fe200000006ff */
[----:B------:R-:W-:Y:S01]  /*2790*/  UIADD3 UR4, UPT, UPT, UR5, 0x90, URZ ;  /* 0x0000009005047890 */ /* 0x000fe2000fffe0ff */
[----:B------:R1:W-:Y:S05]  /*27a0*/  SYNCS.ARRIVE.TRANS64.RED.A1T0 RZ, [R0+URZ], RZ ;  /* 0x000000ff00ff79a7 */ /* 0x0003ea00081004ff */
[----:B------:R-:W-:Y:S01]  /*27b0*/  IMAD.U32 R6, RZ, RZ, UR4 ;  /* 0x00000004ff067e24 */ /* 0x000fe2000f8e00ff */
[----:B------:R-:W2:Y:S04]  /*27c0*/  SYNCS.PHASECHK.TRANS64.TRYWAIT P0, [UR5+0xa0], R5 ;  /* 0x0000a005ff0075a7 */ /* 0x000ea80008001105 */
[----:B------:R-:W-:Y:S01]  /*27d0*/  PRMT R6, R2, 0x654, R6 ;  /* 0x0000065402067816 */ /* 0x000fe20000000006 */
[----:B-12---:R-:W-:Y:S06]  /*27e0*/  @!P0 BRA `(.L_x_42) ;  /* 0x0000006800348947 */ /* 0x006fec0003800000 */
.L_x_143:
[----:B------:R-:W-:Y:S01]  /*27f0*/  ULEA UR4, UR6, UR37, 0x4 ;  /* 0x0000002506047291 */ /* 0x000fe2000f8e20ff */
[----:B------:R-:W-:Y:S01]  /*2800*/  SEL R3, R6, R3, !P2 ;  /* 0x0000000306037207 */ /* 0x000fe20005000000 */
[----:B------:R-:W-:Y:S01]  /*2810*/  UIADD3 UR5, UPT, UPT, UR5, 0x90, URZ ;  /* 0x0000009005057890 */ /* 0x000fe2000fffe0ff */
[----:B-1----:R-:W-:Y:S01]  /*2820*/  LEA R0, R11, UR37, 0x3 ;  /* 0x000000250b007c11 */ /* 0x002fe2000f8e18ff */
[----:B------:R-:W-:Y:S01]  /*2830*/  UIADD3 UR4, UPT, UPT, UR4, 0x120, URZ ;  /* 0x0000012004047890 */ /* 0x000fe2000fffe0ff */
[----:B------:R1:W-:Y:S01]  /*2840*/  @!P2 SYNCS.ARRIVE.TRANS64.RED RZ, [R3+URZ], R4 ;  /* 0x0000000403ffa9a7 */ /* 0x0003e200080004ff */
[----:B------:R-:W-:Y:S01]  /*2850*/  UIADD3 UR6, UPT, UPT, UR6, 0x1, URZ ;  /* 0x0000000106067890 */ /* 0x000fe2000fffe0ff */
[----:B------:R-:W-:-:S03]  /*2860*/  VIADD R8, R8, 0x1 ;  /* 0x0000000108087836 */ /* 0x000fc60000000000 */
[----:B------:R-:W-:Y:S02]  /*2870*/  UISETP.NE.AND UP0, UPT, UR6, 0x2, UPT ;  /* 0x000000020600788c */ /* 0x000fe4000bf05270 */
[----:B------:R-:W-:Y:S01]  /*2880*/  ISETP.NE.AND P0, PT, R8, 0x2, PT ;  /* 0x000000020800780c */ /* 0x000fe20003f05270 */
[----:B------:R-:W-:Y:S06]  /*2890*/  UGETNEXTWORKID.BROADCAST [UR4], [UR5] ;  /* 0x00000000040073ca */ /* 0x000fec0008000100 */
[----:B------:R-:W-:Y:S02]  /*28a0*/  USEL UR4, URZ, 0x1, UP0 ;  /* 0x00000001ff047887 */ /* 0x000fe40008000000 */
[----:B------:R-:W-:-:S04]  /*28b0*/  USEL UR6, UR6, URZ, UP0 ;  /* 0x000000ff06067287 */ /* 0x000fc80008000000 */
[----:B------:R-:W-:Y:S02]  /*28c0*/  LOP3.LUT R12, R12, UR4, RZ, 0x3c, !PT ;  /* 0x000000040c0c7c12 */ /* 0x000fe4000f8e3cff */
[----:B-1----:R-:W-:-:S04]  /*28d0*/  SHF.L.U32 R4, R10, 0x1f, RZ ;  /* 0x0000001f0a047819 */ /* 0x002fc800000006ff */
[----:B------:R-:W1:Y:S02]  /*28e0*/  SYNCS.PHASECHK.TRANS64.TRYWAIT P1, [R0+URZ+0x90], R4 ;  /* 0x00009004000075a7 */ /* 0x000e6400080211ff */
[----:B-1----:R-:W-:Y:S05]  /*28f0*/  @!P1 BRA `(.L_x_43) ;  /* 0x0000006800089947 */ /* 0x002fea0003800000 */
.L_x_144:
[C---:B-1----:R-:W-:Y:S01]  /*2900*/  LEA R4, R11.reuse, UR37, 0x4 ;  /* 0x000000250b047c11 */ /* 0x042fe2000f8e20ff */
[----:B------:R-:W-:Y:S01]  /*2910*/  VIADD R0, R0, 0xa0 ;  /* 0x000000a000007836 */ /* 0x000fe20000000000 */
[----:B------:R-:W-:Y:S01]  /*2920*/  SEL R8, R8, RZ, P0 ;  /* 0x000000ff08087207 */ /* 0x000fe20000000000 */
[----:B------:R-:W-:-:S03]  /*2930*/  VIADD R11, R11, 0x1 ;  /* 0x000000010b0b7836 */ /* 0x000fc60000000000 */
[----:B------:R-:W1:Y:S01]  /*2940*/  LDS.128 R4, [R4+0x120] ;  /* 0x0001200004047984 */ /* 0x000e620000000c00 */
[----:B------:R-:W-:Y:S02]  /*2950*/  PRMT R0, RZ, 0x654, R0 ;  /* 0x00000654ff007816 */ /* 0x000fe40000000000 */
[C---:B------:R-:W-:Y:S01]  /*2960*/  ISETP.NE.AND P1, PT, R11.reuse, 0x2, PT ;  /* 0x000000020b00780c */ /* 0x040fe20003f25270 */
[----:B------:R-:W-:Y:S01]  /*2970*/  @!PT LDS RZ, [RZ] ;  /* 0x00000000fffff984 */ /* 0x000fe20000000800 */
[----:B------:R-:W-:Y:S01]  /*2980*/  @!PT LDS RZ, [RZ] ;  /* 0x00000000fffff984 */ /* 0x000fe20000000800 */
[----:B------:R-:W-:Y:S01]  /*2990*/  @!PT LDS RZ, [RZ] ;  /* 0x00000000fffff984 */ /* 0x000fe20000000800 */
[----:B------:R-:W-:Y:S01]  /*29a0*/  @!PT LDS RZ, [RZ] ;  /* 0x00000000fffff984 */ /* 0x000fe20000000800 */
[----:B------:R2:W-:Y:S06]  /*29b0*/  MEMBAR.ALL.CTA ;  /* 0x0000000000007992 */ /* 0x0005ec0000008000 */
[----:B--2---:R-:W2:Y:S01]  /*29c0*/  FENCE.VIEW.ASYNC.S ;  /* 0x00000000000073c6 */ /* 0x004ea20000000000 */
[----:B------:R-:W-:Y:S01]  /*29d0*/  SEL R11, R11, RZ, P1 ;  /* 0x000000ff0b0b7207 */ /* 0x000fe20000800000 */
[----:B--2---:R2:W-:Y:S01]  /*29e0*/  SYNCS.ARRIVE.TRANS64.RED.A1T0 RZ, [R0+URZ], RZ ;  /* 0x000000ff00ff79a7 */ /* 0x0045e200081004ff */
[----:B-1----:R-:W-:-:S02]  /*29f0*/  LOP3.LUT P3, RZ, R6, 0x1, RZ, 0xc0, !PT ;  /* 0x0000000106ff7812 */ /* 0x002fc4000786c0ff */
[----:B------:R-:W-:-:S04]  /*2a00*/  SEL R4, RZ, 0x1, P1 ;  /* 0x00000001ff047807 */ /* 0x000fc80000800000 */
[----:B------:R-:W-:Y:S02]  /*2a10*/  LOP3.LUT R10, R10, R4, RZ, 0x3c, !PT ;  /* 0x000000040a0a7212 */ /* 0x000fe400078e3cff */
[----:B--2---:R-:W-:-:S04]  /*2a20*/  SEL R0, RZ, 0x1, P0 ;  /* 0x00000001ff007807 */ /* 0x004fc80000000000 */
[----:B------:R-:W-:Y:S01]  /*2a30*/  LOP3.LUT R9, R9, R0, RZ, 0x3c, !PT ;  /* 0x0000000009097212 */ /* 0x000fe200078e3cff */
[----:B------:R-:W-:Y:S06]  /*2a40*/  @P3 BRA `(.L_x_44) ;  /* 0xfffffffc002c3947 */ /* 0x000fec000383ffff */
[----:B------:R-:W-:Y:S01]  /*2a50*/  ULEA UR5, UR6, UR37, 0x3 ;  /* 0x0000002506057291 */ /* 0x000fe2000f8e18ff */
[----:B------:R-:W-:-:S08]  /*2a60*/  SHF.L.U32 R2, R12, 0x1f, RZ ;  /* 0x0000001f0c027819 */ /* 0x000fd000000006ff */
[----:B------:R-:W1:Y:S02]  /*2a70*/  SYNCS.PHASECHK.TRANS64 P0, [UR5+0xa0], R2 ;  /* 0x0000a002ff0075a7 */ /* 0x000e640008001005 */
[----:B-1----:R-:W-:Y:S05]  /*2a80*/  @P0 BRA `(.L_x_45) ;  /* 0x0000000000080947 */ /* 0x002fea0003800000 */
[----:B------:R-:W1:Y:S02]  /*2a90*/  SYNCS.PHASECHK.TRANS64.TRYWAIT P0, [UR5+0xa0], R2 ;  /* 0x0000a002ff0075a7 */ /* 0x000e640008001105 */
[----:B-1----:R-:W-:Y:S05]  /*2aa0*/  @!P0 BRA `(.L_x_46) ;  /* 0x0000006400b08947 */ /* 0x002fea0003800000 */
.L_x_45:
[----:B------:R-:W-:-:S04]  /*2ab0*/  UIADD3 UR4, UPT, UPT, UR6, 0x1, URZ ;  /* 0x0000000106047890 */ /* 0x000fc8000fffe0ff */
[----:B------:R-:W-:-:S04]  /*2ac0*/  UISETP.NE.AND UP0, UPT, UR4, 0x2, UPT ;  /* 0x000000020400788c */ /* 0x000fc8000bf05270 */
[----:B------:R-:W-:Y:S02]  /*2ad0*/  USEL UR7, URZ, 0x1, UP0 ;  /* 0x00000001ff077887 */ /* 0x000fe40008000000 */
[----:B------:R-:W-:-:S04]  /*2ae0*/  USEL UR4, UR4, URZ, UP0 ;  /* 0x000000ff04047287 */ /* 0x000fc80008000000 */
[----:B------:R-:W-:Y:S01]  /*2af0*/  ULEA UR4, UR4, UR37, 0x3 ;  /* 0x0000002504047291 */ /* 0x000fe2000f8e18ff */
[----:B-1----:R-:W-:-:S04]  /*2b00*/  LOP3.LUT R2, R12, UR7, RZ, 0x3c, !PT ;  /* 0x000000070c027c12 */ /* 0x002fc8000f8e3cff */
[----:B------:R-:W-:-:S04]  /*2b10*/  SHF.L.U32 R0, R2, 0x1f, RZ ;  /* 0x0000001f02007819 */ /* 0x000fc800000006ff */
[----:B------:R-:W1:Y:S02]  /*2b20*/  SYNCS.PHASECHK.TRANS64 P0, [UR4+0xa0], R0 ;  /* 0x0000a000ff0075a7 */ /* 0x000e640008001004 */
[----:B-1----:R-:W-:Y:S05]  /*2b30*/  @P0 EXIT ;  /* 0x000000000000094d */ /* 0x002fea0003800000 */
[----:B------:R-:W-:Y:S02]  /*2b40*/  SHF.L.U32 R2, R2, 0x1f, RZ ;  /* 0x0000001f02027819 */ /* 0x000fe400000006ff */
[----:B------:R-:W-:-:S07]  /*2b50*/  MOV R0, UR4 ;  /* 0x0000000400007c02 */ /* 0x000fce0008000f00 */
.L_x_47:
[----:B-1----:R1:W2:Y:S02]  /*2b60*/  SYNCS.PHASECHK.TRANS64.TRYWAIT P0, [R0+URZ+0xa0], R2 ;  /* 0x0000a002000075a7 */ /* 0x0022a400080011ff */
[----:B--2---:R-:W-:Y:S05]  /*2b70*/  @!P0 NANOSLEEP.SYNCS 0x989680 ;  /* 0x009896800000895d */ /* 0x004fea0003900000 */
[----:B------:R-:W2:Y:S02]  /*2b80*/  @!P0 SYNCS.PHASECHK.TRANS64 P0, [R0+URZ+0xa0], R2 ;  /* 0x0000a002000085a7 */ /* 0x000ea400080010ff */
[----:B--2---:R-:W-:Y:S05]  /*2b90*/  @P0 EXIT ;  /* 0x000000000000094d */ /* 0x004fea0003800000 */
[----:B------:R-:W-:Y:S05]  /*2ba0*/  BRA `(.L_x_47) ;  /* 0xfffffffc00ec7947 */ /* 0x000fea000383ffff */
.L_x_40:
[----:B------:R-:W-:-:S09]  /*2bb0*/  UISETP.NE.AND UP1, UPT, UR8, URZ, UPT ;  /* 0x000000ff0800728c */ /* 0x000fd2000bf25270 */
[----:B------:R-:W-:Y:S05]  /*2bc0*/  BRA.U UP1, `(.L_x_48) ;  /* 0x0000000d01b47547 */ /* 0x000fea000b800000 */
[----:B------:R-:W-:Y:S01]  /*2bd0*/  UMOV UR4, 0x40 ;  /* 0x0000004000047882 */ /* 0x000fe20000000000 */
[----:B------:R-:W-:Y:S01]  /*2be0*/  NOP ;  /* 0x0000000000007918 */ /* 0x000fe20000000000 */
[----:B------:R-:W-:Y:S01]  /*2bf0*/  ULEA UR4, UR37, UR4, 0x18 ;  /* 0x0000000425047291 */ /* 0x000fe2000f8ec0ff */
[----:B------:R-:W-:Y:S02]  /*2c00*/  UMOV UR5, 0x400 ;  /* 0x0000040000057882 */ /* 0x000fe40000000000 */
[----:B------:R-:W-:-:S06]  /*2c10*/  ULEA UR37, UR37, UR5, 0x18 ;  /* 0x0000000525257291 */ /* 0x000fcc000f8ec0ff */
[----:B------:R-:W1:Y:S02]  /*2c20*/  LDS.U8 R0, [UR4+0x1c] ;  /* 0x00001c04ff007984 */ /* 0x000e640008000000 */
[----:B-1----:R-:W-:-:S13]  /*2c30*/  ISETP.NE.AND P0, PT, R0, RZ, PT ;  /* 0x000000ff0000720c */ /* 0x002fda0003f05270 */
[----:B------:R-:W-:Y:S05]  /*2c40*/  @P0 BRA `(.L_x_49) ;  /* 0x0000000000580947 */ /* 0x000fea0003800000 */
[----:B------:R-:W-:-:S13]  /*2c50*/  ELECT P0, URZ, PT ;  /* 0x0000000000ff782f */ /* 0x000fda0003800000 */
[----:B------:R-:W-:Y:S05]  /*2c60*/  @!P0 BRA `(.L_x_50) ;  /* 0x0000000000608947 */ /* 0x000fea0003800000 */
[----:B------:R-:W-:Y:S01]  /*2c70*/  UMOV UR5, 0x10 ;  /* 0x0000001000057882 */ /* 0x000fe20000000000 */
[----:B------:R-:W-:Y:S01]  /*2c80*/  HFMA2 R0, -RZ, RZ, 0, 5.9604644775390625e-08 ;  /* 0x00000001ff007431 */ /* 0x000fe200000001ff */
[----:B------:R-:W-:-:S03]  /*2c90*/  MOV R2, 0xffff ;  /* 0x0000ffff00027802 */ /* 0x000fc60000000f00 */
[----:B------:R-:W-:Y:S04]  /*2ca0*/  DEPBAR.LE SB1, 0x36 ;  /* 0x00009d800000791a */ /* 0x000fe80000000000 */
[----:B------:R-:W1:Y:S02]  /*2cb0*/  UTCATOMSWS.FIND_AND_SET.ALIGN UP0, UR5, UR5 ;  /* 0x00000005000575e3 */ /* 0x000e640008000800 */
[----:B-1----:R-:W-:Y:S01]  /*2cc0*/  MOV R3, UR5 ;  /* 0x0000000500037c02 */ /* 0x002fe20008000f00 */
[----:B------:R-:W-:Y:S06]  /*2cd0*/  BRA.U UP0, `(.L_x_51) ;  /* 0x0000000100187547 */ /* 0x000fec000b800000 */
.L_x_52:
[----:B------:R-:W-:Y:S05]  /*2ce0*/  NANOSLEEP 0x64 ;  /* 0x000000640000795d */ /* 0x000fea0003800000 */
[----:B------:R-:W-:-:S05]  /*2cf0*/  UMOV UR5, 0x10 ;  /* 0x0000001000057882 */ /* 0x000fca0000000000 */
[----:B------:R-:W-:Y:S04]  /*2d00*/  DEPBAR.LE SB1, 0x36 ;  /* 0x00009d800000791a */ /* 0x000fe80000000000 */
[----:B------:R-:W1:Y:S02]  /*2d10*/  UTCATOMSWS.FIND_AND_SET.ALIGN UP0, UR5, UR5 ;  /* 0x00000005000575e3 */ /* 0x000e640008000800 */
[----:B-1----:R-:W-:Y:S01]  /*2d20*/  MOV R3, UR5 ;  /* 0x0000000500037c02 */ /* 0x002fe20008000f00 */
[----:B------:R-:W-:Y:S05]  /*2d30*/  BRA.U !UP0, `(.L_x_52) ;  /* 0xfffffffd08e87547 */ /* 0x000fea000b83ffff */
.L_x_51:
[-C--:B------:R-:W-:Y:S02]  /*2d40*/  SHF.L.U32 R2, R2, R3.reuse, RZ ;  /* 0x0000000302027219 */ /* 0x080fe400000006ff */
[----:B------:R-:W-:Y:S01]  /*2d50*/  SHF.L.U32 R0, R0, R3, RZ ;  /* 0x0000000300007219 */ /* 0x000fe200000006ff */
[----:B------:R-:W-:Y:S02]  /*2d60*/  IMAD.SHL.U32 R3, R3, 0x20, RZ ;  /* 0x0000002003037824 */ /* 0x000fe400078e00ff */
[----:B------:R1:W-:Y:S04]  /*2d70*/  ATOMS.OR RZ, [UR4+0x14], R2 ;  /* 0x00001402ffff798c */ /* 0x0003e8000b000004 */
[----:B------:R1:W-:Y:S04]  /*2d80*/  ATOMS.OR RZ, [UR4+0x18], R0 ;  /* 0x00001800ffff798c */ /* 0x0003e8000b000004 */
[----:B------:R1:W-:Y:S01]  /*2d90*/  STS [UR37+0x140], R3 ;  /* 0x00014003ff007988 */ /* 0x0003e20008000825 */
[----:B------:R-:W-:Y:S05]  /*2da0*/  BRA `(.L_x_50) ;  /* 0x0000000000107947 */ /* 0x000fea0003800000 */
.L_x_49:
[----:B------:R-:W-:Y:S02]  /*2db0*/  MOV R0, 0xffffffff ;  /* 0xffffffff00007802 */ /* 0x000fe40000000f00 */
[----:B------:R-:W-:-:S03]  /*2dc0*/  MOV R2, 0x2df0 ;  /* 0x00002df000027802 */ /* 0x000fc60000000f00 */
[----:B------:R1:W-:Y:S04]  /*2dd0*/  STS [UR37+0x140], R0 ;  /* 0x00014000ff007988 */ /* 0x0003e80008000825 */
[----:B-1-3-5:R-:W-:Y:S05]  /*2de0*/  CALL.REL.NOINC `($__internal_1_$__cuda_sm10x_tcgen05_guardrail_trap_phase_invalid_during_alloc) ;  /* 0x0000006800f87944 */ /* 0x02afea0003c00000 */
.L_x_50:
[----:B------:R-:W-:Y:S05]  /*2df0*/  WARPSYNC.ALL ;  /* 0x0000000000007948 */ /* 0x000fea0003800000 */
[----:B------:R-:W2:Y:S01]  /*2e00*/  S2UR UR5, SR_CgaCtaId ;  /* 0x00000000000579c3 */ /* 0x000ea20000008800 */
[----:B------:R-:W-:Y:S01]  /*2e10*/  UMOV UR4, 0x400 ;  /* 0x0000040000047882 */ /* 0x000fe20000000000 */
[----:B------:R-:W-:-:S06]  /*2e20*/  NOP ;  /* 0x0000000000007918 */ /* 0x000fcc0000000000 */
[----:B------:R-:W-:Y:S06]  /*2e30*/  BAR.ARV 0x6, 0xa0 ;  /* 0x0182800000007b1d */ /* 0x000fec0000002000 */
[----:B------:R-:W4:Y:S01]  /*2e40*/  LDCU UR7, c[0x0][0x38c] ;  /* 0x00007180ff0777ac */ /* 0x000f220008000800 */
[----:B------:R-:W-:Y:S01]  /*2e50*/  IMAD.MOV.U32 R11, RZ, RZ, 0x1 ;  /* 0x00000001ff0b7424 */ /* 0x000fe200078e00ff */
[----:B------:R-:W-:Y:S01]  /*2e60*/  CS2R R8, SRZ ;  /* 0x0000000000087805 */ /* 0x000fe2000001ff00 */
[----:B------:R-:W-:Y:S01]  /*2e70*/  IMAD.MOV.U32 R10, RZ, RZ, RZ ;  /* 0x000000ffff0a7224 */ /* 0x000fe200078e00ff */
[----:B------:R-:W3:Y:S01]  /*2e80*/  LDCU UR6, c[0x0][0x38c] ;  /* 0x00007180ff0677ac */ /* 0x000ee20008000800 */
[----:B------:R-:W-:Y:S01]  /*2e90*/  UMOV UR15, URZ ;  /* 0x000000ff000f7c82 */ /* 0x000fe20008000000 */
[----:B------:R-:W-:Y:S01]  /*2ea0*/  UMOV UR14, URZ ;  /* 0x000000ff000e7c82 */ /* 0x000fe20008000000 */
[----:B--2---:R-:W-:Y:S01]  /*2eb0*/  ULEA UR5, UR5, UR4, 0x18 ;  /* 0x0000000405057291 */ /* 0x004fe2000f8ec0ff */
[----:B------:R-:W-:Y:S01]  /*2ec0*/  UMOV UR24, 0x0 ;  /* 0x0000000000187882 */ /* 0x000fe20000000000 */
[----:B------:R-:W-:-:S02]  /*2ed0*/  UMOV UR25, 0x8218010 ;  /* 0x0821801000197882 */ /* 0x000fc40000000000 */
[----:B------:R-:W-:Y:S02]  /*2ee0*/  UIADD3 UR10, UPT, UPT, UR5, 0x8400, URZ ;  /* 0x00008400050a7890 */ /* 0x000fe4000fffe0ff */
[----:B------:R-:W-:Y:S02]  /*2ef0*/  UIADD3 UR11, UPT, UPT, UR5, 0x18400, URZ ;  /* 0x00018400050b7890 */ /* 0x000fe4000fffe0ff */
[----:B----4-:R-:W-:Y:S01]  /*2f00*/  UIADD3 UR7, UPT, UPT, UR7, 0x3f, URZ ;  /* 0x0000003f07077890 */ /* 0x010fe2000fffe0ff */
[----:B-1----:R-:W1:Y:S01]  /*2f10*/  LDS R0, [UR5+0x140] ;  /* 0x00014005ff007984 */ /* 0x002e620008000800 */
[----:B------:R-:W-:Y:S02]  /*2f20*/  USHF.R.U32.HI UR10, URZ, 0x4, UR10 ;  /* 0x00000004ff0a7899 */ /* 0x000fe4000801160a */
[----:B------:R-:W-:Y:S02]  /*2f30*/  USHF.R.S32.HI UR4, URZ, 0x1f, UR7 ;  /* 0x0000001fff047899 */ /* 0x000fe40008011407 */
[----:B------:R-:W-:-:S02]  /*2f40*/  USHF.R.U32.HI UR11, URZ, 0x4, UR11 ;  /* 0x00000004ff0b7899 */ /* 0x000fc4000801160b */
[----:B------:R-:W-:Y:S02]  /*2f50*/  ULEA.HI UR4, UR4, UR7, URZ, 0x6 ;  /* 0x0000000704047291 */ /* 0x000fe4000f8f30ff */
[----:B------:R-:W-:Y:S02]  /*2f60*/  ULOP3.LUT UR10, UR10, 0x3fff, URZ, 0xc0, !UPT ;  /* 0x00003fff0a0a7892 */ /* 0x000fe4000f8ec0ff */
[----:B------:R-:W-:Y:S02]  /*2f70*/  USHF.R.S32.HI UR4, URZ, 0x6, UR4 ;  /* 0x00000006ff047899 */ /* 0x000fe40008011404 */
[----:B------:R-:W-:Y:S02]  /*2f80*/  ULOP3.LUT UR11, UR11, 0x3fff, URZ, 0xc0, !UPT ;  /* 0x00003fff0b0b7892 */ /* 0x000fe4000f8ec0ff */
[----:B------:R-:W-:Y:S01]  /*2f90*/  UISETP.LT.AND UP0, UPT, UR4, 0x1, UPT ;  /* 0x000000010400788c */ /* 0x000fe2000bf01270 */
[----:B------:R-:W-:Y:S01]  /*2fa0*/  UMOV UR22, 0x0 ;  /* 0x0000000000167882 */ /* 0x000fe20000000000 */
[----:B------:R-:W-:-:S02]  /*2fb0*/  UMOV UR23, 0x8218010 ;  /* 0x0821801000177882 */ /* 0x000fc40000000000 */
[----:B------:R-:W-:Y:S02]  /*2fc0*/  USEL UR9, UR4, 0x1, !UP0 ;  /* 0x0000000104097887 */ /* 0x000fe4000c000000 */
[----:B------:R-:W-:Y:S02]  /*2fd0*/  ULOP3.LUT UR10, UR10, 0x2000000, URZ, 0xfc, !UPT ;  /* 0x020000000a0a7892 */ /* 0x000fe4000f8efcff */
[----:B------:R-:W-:Y:S02]  /*2fe0*/  ULOP3.LUT UR11, UR11, 0x2000000, URZ, 0xfc, !UPT ;  /* 0x020000000b0b7892 */ /* 0x000fe4000f8efcff */
[----:B------:R-:W-:Y:S02]  /*2ff0*/  UIADD3 UR9, UPT, UPT, -UR9, URZ, URZ ;  /* 0x000000ff09097290 */ /* 0x000fe4000fffe1ff */
[----:B---3--:R-:W-:Y:S01]  /*3000*/  UISETP.GE.AND UP3, UPT, UR6, 0x1, UPT ;  /* 0x000000010600788c */ /* 0x008fe2000bf66270 */
[----:B------:R-:W-:Y:S01]  /*3010*/  UMOV UR20, 0x0 ;  /* 0x0000000000147882 */ /* 0x000fe20000000000 */
[----:B------:R-:W-:Y:S01]  /*3020*/  UMOV UR21, 0x8218010 ;  /* 0x0821801000157882 */ /* 0x000fe20000000000 */
[----:B------:R-:W-:Y:S01]  /*3030*/  UMOV UR18, 0x0 ;  /* 0x0000000000127882 */ /* 0x000fe20000000000 */
[----:B------:R-:W-:Y:S01]  /*3040*/  UMOV UR19, 0x8218010 ;  /* 0x0821801000137882 */ /* 0x000fe20000000000 */
[----:B-1----:R-:W-:-:S15]  /*3050*/  R2UR UR16, R0 ;  /* 0x00000000001072ca */ /* 0x002fde00000e0000 */
.L_x_59:
[----:B------:R-:W-:Y:S02]  /*3060*/  LEA R0, R10, UR5, 0x3 ;  /* 0x000000050a007c11 */ /* 0x000fe4000f8e18ff */
[----:B------:R-:W-:Y:S02]  /*3070*/  SHF.L.U32 R2, R9, 0x1f, RZ ;  /* 0x0000001f09027819 */ /* 0x000fe400000006ff */
[----:B------:R-:W-:Y:S01]  /*3080*/  PLOP3.LUT P0, PT, PT, PT, UP3, 0x80, 0x8 ;  /* 0x000000000008781c */ /* 0x000fe20003f0f038 */
[----:B------:R-:W-:Y:S01]  /*3090*/  VIADD R3, R0, 0xa0 ;  /* 0x000000a000037836 */ /* 0x000fe20000000000 */
[----:B-1----:R-:W1:Y:S02]  /*30a0*/  SYNCS.PHASECHK.TRANS64.TRYWAIT P1, [R0+URZ+0x90], R2 ;  /* 0x00009002000075a7 */ /* 0x002e6400080211ff */
[----:B-1-3--:R-:W-:Y:S09]  /*30b0*/  @!P1 BRA `(.L_x_53) ;  /* 0x0000006000449947 */ /* 0x00aff20003800000 */
.L_x_146:
[----:B------:R-:W-:Y:S01]  /*30c0*/  LEA R4, R10, UR5, 0x4 ;  /* 0x000000050a047c11 */ /* 0x000fe2000f8e20ff */
[----:B------:R-:W-:Y:S01]  /*30d0*/  @UP3 ULEA UR6, UR14, UR5, 0x3 ;  /* 0x000000050e063291 */ /* 0x000fe2000f8e18ff */
[----:B------:R-:W-:Y:S01]  /*30e0*/  PLOP3.LUT P2, PT, PT, PT, PT, 0x80, 0x8 ;  /* 0x000000000008781c */ /* 0x000fe20003f4f070 */
[----:B------:R-:W-:Y:S01]  /*30f0*/  ULEA UR7, UR15, UR5, 0x3 ;  /* 0x000000050f077291 */ /* 0x000fe2000f8e18ff */
[----:B------:R-:W-:Y:S01]  /*3100*/  PRMT R3, RZ, 0x654, R3 ;  /* 0x00000654ff037816 */ /* 0x000fe20000000003 */
[----:B------:R-:W-:Y:S01]  /*3110*/  ULEA UR8, UR15, UR16, 0x7 ;  /* 0x000000100f087291 */ /* 0x000fe2000f8e38ff */
[----:B------:R-:W2:Y:S01]  /*3120*/  LDS.128 R4, [R4+0x120] ;  /* 0x0001200004047984 */ /* 0x000ea20000000c00 */
[----:B-1----:R-:W-:Y:S02]  /*3130*/  @P0 SHF.L.U32 R2, R8, 0x1f, RZ ;  /* 0x0000001f08020819 */ /* 0x002fe400000006ff */
[----:B------:R-:W-:Y:S01]  /*3140*/  SHF.L.U32 R0, R11, 0x1f, RZ ;  /* 0x0000001f0b007819 */ /* 0x000fe200000006ff */
[----:B------:R-:W-:Y:S01]  /*3150*/  @!PT LDS RZ, [RZ] ;  /* 0x00000000fffff984 */ /* 0x000fe20000000800 */
[----:B------:R-:W-:Y:S01]  /*3160*/  @!PT LDS RZ, [RZ] ;  /* 0x00000000fffff984 */ /* 0x000fe20000000800 */
[----:B------:R-:W-:Y:S01]  /*3170*/  @!PT LDS RZ, [RZ] ;  /* 0x00000000fffff984 */ /* 0x000fe20000000800 */
[----:B------:R-:W-:Y:S01]  /*3180*/  @!PT LDS RZ, [RZ] ;  /* 0x00000000fffff984 */ /* 0x000fe20000000800 */
[----:B------:R1:W-:Y:S06]  /*3190*/  MEMBAR.ALL.CTA ;  /* 0x0000000000007992 */ /* 0x0003ec0000008000 */
[----:B-1----:R-:W1:Y:S02]  /*31a0*/  FENCE.VIEW.ASYNC.S ;  /* 0x00000000000073c6 */ /* 0x002e640000000000 */
[----:B-1----:R1:W-:Y:S01]  /*31b0*/  SYNCS.ARRIVE.TRANS64.RED.A1T0 RZ, [R3+URZ], RZ ;  /* 0x000000ff03ff79a7 */ /* 0x0023e200081004ff */
[----:B------:R1:W3:Y:S01]  /*31c0*/  @P0 SYNCS.PHASECHK.TRANS64.TRYWAIT P2, [UR6], R2 ;  /* 0x00000002ff0005a7 */ /* 0x0002e20008041106 */
[----:B--2---:R-:W-:Y:S01]  /*31d0*/  LOP3.LUT P1, RZ, R6, 0x1, RZ, 0xc0, !PT ;  /* 0x0000000106ff7812 */ /* 0x004fe2000782c0ff */
[----:B------:R-:W2:Y:S02]  /*31e0*/  SYNCS.PHASECHK.TRANS64.TRYWAIT P0, [UR7+0xd0], R0 ;  /* 0x0000d000ff0075a7 */ /* 0x000ea40008001107 */
[----:B-123--:R-:W-:Y:S10]  /*31f0*/  @!P0 BRA `(.L_x_54) ;  /* 0x0000006000088947 */ /* 0x00eff40003800000 */
.L_x_148:
[----:B------:R-:W-:Y:S01]  /*3200*/  IADD3 R10, PT, PT, R10, 0x1, RZ ;  /* 0x000000010a0a7810 */ /* 0x000fe20007ffe0ff */
[----:B------:R-:W-:Y:S06]  /*3210*/  BRA.U !UP3, `(.L_x_55) ;  /* 0x000000010bc07547 */ /* 0x000fec000b800000 */
[----:B------:R-:W-:Y:S01]  /*3220*/  UPLOP3.LUT UP4, UPT, UPT, UPT, UPT, 0x40, 0x4 ;  /* 0x000000000004789c */ /* 0x000fe20003f8e870 */
[----:B------:R-:W-:Y:S01]  /*3230*/  UMOV UR13, UR9 ;  /* 0x00000009000d7c82 */ /* 0x000fe20008000000 */
[----:B------:R-:W-:Y:S01]  /*3240*/  UMOV UR12, UR4 ;  /* 0x00000004000c7c82 */ /* 0x000fe20008000000 */
[----:B------:R-:W-:-:S08]  /*3250*/  UMOV UR17, UR14 ;  /* 0x0000000e00117c82 */ /* 0x000fd00008000000 */
.L_x_58:
[----:B------:R-:W-:Y:S02]  /*3260*/  UIADD3 UR13, UPT, UPT, UR13, 0x1, URZ ;  /* 0x000000010d0d7890 */ /* 0x000fe4000fffe0ff */
[----:B--2---:R-:W-:Y:S02]  /*3270*/  ULEA UR6, UR17, UR5, 0x3 ;  /* 0x0000000511067291 */ /* 0x004fe4000f8e18ff */
[----:B------:R-:W-:Y:S01]  /*3280*/  UISETP.NE.AND UP0, UPT, UR13, URZ, UPT ;  /* 0x000000ff0d00728c */ /* 0x000fe2000bf05270 */
[----:B---3--:R-:W-:Y:S10]  /*3290*/  @P2 BRA `(.L_x_56) ;  /* 0x00000000000c2947 */ /* 0x008ff40003800000 */
[----:B-1----:R-:W-:Y:S04]  /*32a0*/  SHF.L.U32 R2, R8, 0x1f, RZ ;  /* 0x0000001f08027819 */ /* 0x002fe800000006ff */
[----:B------:R-:W1:Y:S02]  /*32b0*/  SYNCS.PHASECHK.TRANS64.TRYWAIT P0, [UR6], R2 ;  /* 0x00000002ff0075a7 */ /* 0x000e640008001106 */
[----:B-1----:R-:W-:Y:S05]  /*32c0*/  @!P0 BRA `(.L_x_57) ;  /* 0x0000005c00ec8947 */ /* 0x002fea0003800000 */
.L_x_56:
[----:B------:R-:W-:Y:S01]  /*32d0*/  UISETP.NE.AND UP1, UPT, UR12, 0x1, UPT ;  /* 0x000000010c00788c */ /* 0x000fe2000bf25270 */
[----:B------:R-:W-:Y:S01]  /*32e0*/  PLOP3.LUT P2, PT, PT, PT, PT, 0x80, 0x8 ;  /* 0x000000000008781c */ /* 0x000fe20003f4f070 */
[----:B------:R-:W-:Y:S02]  /*32f0*/  UIADD3 UR14, UPT, UPT, UR17, 0x1, URZ ;  /* 0x00000001110e7890 */ /* 0x000fe4000fffe0ff */
[----:B------:R-:W-:Y:S02]  /*3300*/  ULEA UR28, UR17, UR11, 0xa ;  /* 0x0000000b111c7291 */ /* 0x000fe4000f8e50ff */
[----:B------:R-:W-:Y:S01]  /*3310*/  UISETP.NE.AND UP2, UPT, UR14, 0x4, UPT ;  /* 0x000000040e00788c */ /* 0x000fe2000bf45270 */
[----:B------:R-:W-:Y:S01]  /*3320*/  PLOP3.LUT P0, PT, PT, PT, UP1, 0x80, 0x8 ;  /* 0x000000000008781c */ /* 0x000fe20003f0f018 */
[----:B------:R-:W-:Y:S02]  /*3330*/  UIADD3 UR40, UPT, UPT, UR28, 0x80, URZ ;  /* 0x000000801c287890 */ /* 0x000fe4000fffe0ff */
[----:B------:R-:W-:Y:S02]  /*3340*/  USEL UR27, URZ, 0x1, UP2 ;  /* 0x00000001ff1b7887 */ /* 0x000fe40009000000 */
[----:B------:R-:W-:Y:S02]  /*3350*/  USEL UR14, UR14, URZ, UP2 ;  /* 0x000000ff0e0e7287 */ /* 0x000fe40009000000 */
[----:B------:R-:W-:Y:S02]  /*3360*/  UIADD3 UR36, UPT, UPT, UR28, 0x100, URZ ;  /* 0x000001001c247890 */ /* 0x000fe4000fffe0ff */
[----:B------:R-:W-:Y:S01]  /*3370*/  @UP1 ULEA UR26, UR14, UR5, 0x3 ;  /* 0x000000050e1a1291 */ /* 0x000fe2000f8e18ff */
[----:B------:R-:W-:Y:S01]  /*3380*/  LOP3.LUT R8, R8, UR27, RZ, 0x3c, !PT ;  /* 0x0000001b08087c12 */ /* 0x000fe2000f8e3cff */
[----:B------:R-:W-:Y:S02]  /*3390*/  UIADD3 UR32, UPT, UPT, UR28, 0x180, URZ ;  /* 0x000001801c207890 */ /* 0x000fe4000fffe0ff */
[----:B------:R-:W-:Y:S01]  /*33a0*/  UIADD3 UR6, UPT, UPT, UR6, 0x20, URZ ;  /* 0x0000002006067890 */ /* 0x000fe2000fffe0ff */
[----:B-1----:R-:W-:Y:S01]  /*33b0*/  @P0 SHF.L.U32 R0, R8, 0x1f, RZ ;  /* 0x0000001f08000819 */ /* 0x002fe200000006ff */
[----:B------:R-:W-:Y:S01]  /*33c0*/  UIADD3 UR12, UPT, UPT, UR12, -0x1, URZ ;  /* 0xffffffff0c0c7890 */ /* 0x000fe2000fffe0ff */
[----:B------:R-:W-:Y:S02]  /*33d0*/  UMOV UR29, 0x40004040 ;  /* 0x40004040001d7882 */ /* 0x000fe40000000000 */
[----:B------:R2:W3:Y:S01]  /*33e0*/  @P0 SYNCS.PHASECHK.TRANS64.TRYWAIT P2, [UR26], R0 ;  /* 0x00000000ff0005a7 */ /* 0x0004e2000804111a */
[----:B------:R-:W-:Y:S01]  /*33f0*/  ULEA UR26, UR17, UR10, 0xa ;  /* 0x0000000a111a7291 */ /* 0x000fe2000f8e50ff */
[----:B------:R-:W-:Y:S01]  /*3400*/  UMOV UR27, 0x40004040 ;  /* 0x40004040001b7882 */ /* 0x000fe20000000000 */
[----:B------:R-:W-:Y:S02]  /*3410*/  UMOV UR41, 0x40004040 ;  /* 0x4000404000297882 */ /* 0x000fe40000000000 */
[----:B------:R-:W-:Y:S02]  /*3420*/  UIADD3 UR38, UPT, UPT, UR26, 0x80, URZ ;  /* 0x000000801a267890 */ /* 0x000fe4000fffe0ff */
[----:B------:R-:W-:Y:S02]  /*3430*/  UIADD3 UR34, UPT, UPT, UR26, 0x100, URZ ;  /* 0x000001001a227890 */ /* 0x000fe4000fffe0ff */
[----:B------:R-:W-:Y:S01]  /*3440*/  UIADD3 UR30, UPT, UPT, UR26, 0x180, URZ ;  /* 0x000001801a1e7890 */ /* 0x000fe2000fffe0ff */
[----:B------:R2:W-:Y:S01]  /*3450*/  UTCHMMA gdesc[UR26], gdesc[UR28], tmem[UR8], tmem[UR24], idesc[UR25], UP4 ;  /* 0x00ff181c1a0075ea */ /* 0x0005e2000a000008 */
[----:B------:R-:W-:Y:S01]  /*3460*/  UPLOP3.LUT UP4, UPT, UPT, UPT, UPT, 0x80, 0x8 ;  /* 0x000000000008789c */ /* 0x000fe20003f8f070 */
[----:B------:R-:W-:Y:S01]  /*3470*/  UMOV UR39, 0x40004040 ;  /* 0x4000404000277882 */ /* 0x000fe20000000000 */
[----:B------:R-:W-:Y:S01]  /*3480*/  UMOV UR37, 0x40004040 ;  /* 0x4000404000257882 */ /* 0x000fe20000000000 */
[----:B------:R2:W-:Y:S01]  /*3490*/  UTCHMMA gdesc[UR38], gdesc[UR40], tmem[UR8], tmem[UR22], idesc[UR23], UPT ;  /* 0x00ff1628260075ea */ /* 0x0005e2000b800008 */
[----:B------:R-:W-:Y:S01]  /*34a0*/  UMOV UR35, 0x40004040 ;  /* 0x4000404000237882 */ /* 0x000fe20000000000 */
[----:B------:R-:W-:Y:S01]  /*34b0*/  UMOV UR33, 0x40004040 ;  /* 0x4000404000217882 */ /* 0x000fe20000000000 */
[----:B------:R-:W-:Y:S01]  /*34c0*/  UMOV UR31, 0x40004040 ;  /* 0x40004040001f7882 */ /* 0x000fe20000000000 */
[----:B------:R2:W-:Y:S01]  /*34d0*/  UTCHMMA gdesc[UR34], gdesc[UR36], tmem[UR8], tmem[UR20], idesc[UR21], UPT ;  /* 0x00ff1424220075ea */ /* 0x0005e2000b800008 */
[----:B------:R2:W-:Y:S01]  /*34e0*/  UTCHMMA gdesc[UR30], gdesc[UR32], tmem[UR8], tmem[UR18], idesc[UR19], UPT ;  /* 0x00ff12201e0075ea */ /* 0x0005e2000b800008 */
[----:B------:R2:W-:Y:S01]  /*34f0*/  UTCBAR [UR6], URZ ;  /* 0x000000ff060073e9 */ /* 0x0005e200080000ff */
[----:B------:R-:W-:Y:S01]  /*3500*/  UMOV UR17, UR14 ;  /* 0x0000000e00117c82 */ /* 0x000fe20008000000 */
[----:B------:R-:W-:Y:S05]  /*3510*/  BRA.U UP0, `(.L_x_58) ;  /* 0xfffffffd00507547 */ /* 0x000fea000b83ffff */
.L_x_55:
[----:B------:R-:W-:Y:S01]  /*3520*/  UIADD3 UR15, UPT, UPT, UR15, 0x1, URZ ;  /* 0x000000010f0f7890 */ /* 0x000fe2000fffe0ff */
[C---:B------:R-:W-:Y:S01]  /*3530*/  ISETP.NE.AND P0, PT, R10.reuse, 0x2, PT ;  /* 0x000000020a00780c */ /* 0x040fe20003f05270 */
[----:B------:R-:W-:Y:S02]  /*3540*/  UIADD3 UR7, UPT, UPT, UR7, 0xb0, URZ ;  /* 0x000000b007077890 */ /* 0x000fe4000fffe0ff */
[----:B------:R-:W-:Y:S01]  /*3550*/  UISETP.NE.AND UP0, UPT, UR15, 0x4, UPT ;  /* 0x000000040f00788c */ /* 0x000fe2000bf05270 */
[----:B-12---:R-:W-:Y:S02]  /*3560*/  SEL R0, RZ, 0x1, P0 ;  /* 0x00000001ff007807 */ /* 0x006fe40000000000 */
[----:B------:R-:W-:Y:S01]  /*3570*/  SEL R10, R10, RZ, P0 ;  /* 0x000000ff0a0a7207 */ /* 0x000fe20000000000 */
[----:B------:R-:W-:Y:S01]  /*3580*/  USEL UR6, URZ, 0x1, UP0 ;  /* 0x00000001ff067887 */ /* 0x000fe20008000000 */
[----:B------:R-:W-:Y:S01]  /*3590*/  LOP3.LUT R9, R9, R0, RZ, 0x3c, !PT ;  /* 0x0000000009097212 */ /* 0x000fe200078e3cff */
[----:B------:R-:W-:Y:S01]  /*35a0*/  USEL UR15, UR15, URZ, UP0 ;  /* 0x000000ff0f0f7287 */ /* 0x000fe20008000000 */
[----:B------:R1:W-:Y:S03]  /*35b0*/  UTCBAR [UR7], URZ ;  /* 0x000000ff070073e9 */ /* 0x0003e600080000ff */
[----:B------:R-:W-:Y:S01]  /*35c0*/  LOP3.LUT R11, R11, UR6, RZ, 0x3c, !PT ;  /* 0x000000060b0b7c12 */ /* 0x000fe2000f8e3cff */
[----:B------:R-:W-:Y:S07]  /*35d0*/  @P1 BRA `(.L_x_59) ;  /* 0xfffffff800a01947 */ /* 0x000fee000383ffff */
[----:B------:R-:W2:Y:S01]  /*35e0*/  S2UR UR4, SR_CgaCtaId ;  /* 0x00000000000479c3 */ /* 0x000ea20000008800 */
[----:B------:R-:W-:Y:S01]  /*35f0*/  ELECT P0, URZ, PT ;  /* 0x0000000000ff782f */ /* 0x000fe20003800000 */
[----:B------:R-:W-:Y:S01]  /*3600*/  IMAD.MOV.U32 R0, RZ, RZ, 0x1 ;  /* 0x00000001ff007424 */ /* 0x000fe200078e00ff */
[----:B------:R-:W-:Y:S01]  /*3610*/  UIADD3 UR5, UPT, UPT, UR5, 0xd0, URZ ;  /* 0x000000d005057890 */ /* 0x000fe2000fffe0ff */
[----:B------:R-:W-:Y:S01]  /*3620*/  SHF.L.U32 R2, R11, 0x1f, RZ ;  /* 0x0000001f0b027819 */ /* 0x000fe200000006ff */
[----:B------:R-:W-:-:S03]  /*3630*/  UMOV UR6, 0x40 ;  /* 0x0000004000067882 */ /* 0x000fc60000000000 */
[----:B------:R-:W-:Y:S01]  /*3640*/  UVIRTCOUNT.DEALLOC.SMPOOL 0x80 ;  /* 0x000000800000784c */ /* 0x000fe20000000000 */
[----:B--2---:R-:W-:Y:S02]  /*3650*/  ULEA UR4, UR4, UR6, 0x18 ;  /* 0x0000000604047291 */ /* 0x004fe4000f8ec0ff */
[----:B------:R-:W-:-:S07]  /*3660*/  ULEA UR6, UR15, UR5, 0x3 ;  /* 0x000000050f067291 */ /* 0x000fce000f8e18ff */
[----:B------:R2:W-:Y:S02]  /*3670*/  @P0 STS.U8 [UR4+0x1c], R0 ;  /* 0x00001c00ff000988 */ /* 0x0005e40008000004 */
[----:B------:R-:W4:Y:S02]  /*3680*/  SYNCS.PHASECHK.TRANS64.TRYWAIT P0, [UR6], R2 ;  /* 0x00000002ff0075a7 */ /* 0x000f240008001106 */
[----:B--2-4-:R-:W-:Y:S05]  /*3690*/  @!P0 BRA `(.L_x_60) ;  /* 0x0000005c00108947 */ /* 0x014fea0003800000 */
.L_x_151:
[----:B-1----:R-:W-:-:S04]  /*36a0*/  UIADD3 UR7, UPT, UPT, UR15, 0x1, URZ ;  /* 0x000000010f077890 */ /* 0x002fc8000fffe0ff */
[----:B------:R-:W-:-:S04]  /*36b0*/  UISETP.NE.AND UP0, UPT, UR7, 0x4, UPT ;  /* 0x000000040700788c */ /* 0x000fc8000bf05270 */
[----:B------:R-:W-:Y:S02]  /*36c0*/  USEL UR8, URZ, 0x1, UP0 ;  /* 0x00000001ff087887 */ /* 0x000fe40008000000 */
[----:B------:R-:W-:-:S04]  /*36d0*/  USEL UR7, UR7, URZ, UP0 ;  /* 0x000000ff07077287 */ /* 0x000fc80008000000 */
[----:B------:R-:W-:Y:S01]  /*36e0*/  ULEA UR6, UR7, UR5, 0x3 ;  /* 0x0000000507067291 */ /* 0x000fe2000f8e18ff */
[----:B--2---:R-:W-:-:S04]  /*36f0*/  LOP3.LUT R2, R11, UR8, RZ, 0x3c, !PT ;  /* 0x000000080b027c12 */ /* 0x004fc8000f8e3cff */
[----:B------:R-:W-:-:S04]  /*3700*/  SHF.L.U32 R3, R2, 0x1f, RZ ;  /* 0x0000001f02037819 */ /* 0x000fc800000006ff */
[----:B------:R-:W1:Y:S02]  /*3710*/  SYNCS.PHASECHK.TRANS64.TRYWAIT P0, [UR6], R3 ;  /* 0x00000003ff0075a7 */ /* 0x000e640008001106 */
[----:B-1----:R-:W-:Y:S05]  /*3720*/  @!P0 BRA `(.L_x_61) ;  /* 0x0000005c00048947 */ /* 0x002fea0003800000 */
.L_x_153:
        /* <DEDUP_REMOVED lines=9> */
.L_x_155:
[----:B------:R-:W-:-:S04]  /*37c0*/  UIADD3 UR7, UPT, UPT, UR7, 0x1, URZ ;  /* 0x0000000107077890 */ /* 0x000fc8000fffe0ff */
[----:B------:R-:W-:-:S04]  /*37d0*/  UISETP.NE.AND UP0, UPT, UR7, 0x4, UPT ;  /* 0x000000040700788c */ /* 0x000fc8000bf05270 */
[----:B------:R-:W-:Y:S02]  /*37e0*/  USEL UR6, URZ, 0x1, UP0 ;  /* 0x00000001ff067887 */ /* 0x000fe40008000000 */
[----:B------:R-:W-:-:S04]  /*37f0*/  USEL UR7, UR7, URZ, UP0 ;  /* 0x000000ff07077287 */ /* 0x000fc80008000000 */
[----:B------:R-:W-:Y:S01]  /*3800*/  ULEA UR7, UR7, UR5, 0x3 ;  /* 0x0000000507077291 */ /* 0x000fe2000f8e18ff */
[----:B------:R-:W-:-:S04]  /*3810*/  LOP3.LUT R2, R2, UR6, RZ, 0x3c, !PT ;  /* 0x0000000602027c12 */ /* 0x000fc8000f8e3cff */
[----:B------:R-:W-:-:S04]  /*3820*/  SHF.L.U32 R2, R2, 0x1f, RZ ;  /* 0x0000001f02027819 */ /* 0x000fc800000006ff */
[----:B------:R-:W2:Y:S02]  /*3830*/  SYNCS.PHASECHK.TRANS64.TRYWAIT P0, [UR7], R2 ;  /* 0x00000002ff0075a7 */ /* 0x000ea40008001107 */
[----:B--2---:R-:W-:Y:S05]  /*3840*/  @!P0 BRA `(.L_x_63) ;  /* 0x0000005800ec8947 */ /* 0x004fea0003800000 */
.L_x_157:
[----:B------:R-:W-:Y:S01]  /*3850*/  NOP ;  /* 0x0000000000007918 */ /* 0x000fe20000000000 */
[----:B-1----:R-:W1:Y:S01]  /*3860*/  LDS R0, [UR4+0x14] ;  /* 0x00001404ff007984 */ /* 0x002e620008000800 */
[----:B------:R-:W-:Y:S01]  /*3870*/  ULOP3.LUT UR6, UR16, 0xffff, URZ, 0xc0, !UPT ;  /* 0x0000ffff10067892 */ /* 0x000fe2000f8ec0ff */
[----:B------:R-:W-:Y:S01]  /*3880*/  UMOV UR8, 0xffff ;  /* 0x0000ffff00087882 */ /* 0x000fe20000000000 */
[----:B------:R-:W-:Y:S02]  /*3890*/  UMOV UR5, 0x1 ;  /* 0x0000000100057882 */ /* 0x000fe40000000000 */
[----:B------:R-:W-:-:S04]  /*38a0*/  USHF.R.U32.HI UR6, URZ, 0x5, UR6 ;  /* 0x00000005ff067899 */ /* 0x000fc80008011606 */
[----:B------:R-:W-:Y:S02]  /*38b0*/  USHF.L.U32 UR8, UR8, UR6, URZ ;  /* 0x0000000608087299 */ /* 0x000fe400080006ff */
[----:B------:R-:W-:-:S04]  /*38c0*/  USHF.L.U32 UR5, UR5, UR6, URZ ;  /* 0x0000000605057299 */ /* 0x000fc800080006ff */
[----:B-1----:R-:W-:-:S04]  /*38d0*/  LOP3.LUT R0, R0, UR8, RZ, 0xc0, !PT ;  /* 0x0000000800007c12 */ /* 0x002fc8000f8ec0ff */
[----:B------:R-:W-:-:S13]  /*38e0*/  ISETP.NE.AND P0, PT, R0, UR8, PT ;  /* 0x0000000800007c0c */ /* 0x000fda000bf05270 */
[----:B------:R-:W-:Y:S05]  /*38f0*/  @P0 BRA `(.L_x_64) ;  /* 0x0000000000580947 */ /* 0x000fea0003800000 */
[----:B------:R-:W1:Y:S02]  /*3900*/  LDS R0, [UR4+0x18] ;  /* 0x00001804ff007984 */ /* 0x000e640008000800 */
[----:B-1----:R-:W-:-:S04]  /*3910*/  LOP3.LUT R0, R0, UR5, RZ, 0xc0, !PT ;  /* 0x0000000500007c12 */ /* 0x002fc8000f8ec0ff */
[----:B------:R-:W-:-:S13]  /*3920*/  ISETP.NE.AND P0, PT, R0, UR5, PT ;  /* 0x0000000500007c0c */ /* 0x000fda000bf05270 */
[----:B------:R-:W-:Y:S05]  /*3930*/  @P0 BRA `(.L_x_65) ;  /* 0x00000000003c0947 */ /* 0x000fea0003800000 */
[----:B------:R-:W1:Y:S01]  /*3940*/  S2R R2, SR_LANEID ;  /* 0x0000000000027919 */ /* 0x000e620000000000 */
[----:B------:R-:W-:Y:S01]  /*3950*/  ULOP3.LUT UR8, URZ, UR8, URZ, 0x33, !UPT ;  /* 0x00000008ff087292 */ /* 0x000fe2000f8e33ff */
[----:B------:R-:W-:Y:S02]  /*3960*/  VOTEU.ANY UR7, UPT, PT ;  /* 0x0000000000077886 */ /* 0x000fe400038e0100 */
[----:B------:R-:W-:-:S03]  /*3970*/  UFLO.U32 UR7, UR7 ;  /* 0x00000007000772bd */ /* 0x000fc600080e0000 */
[----:B------:R-:W-:-:S04]  /*3980*/  IMAD.U32 R0, RZ, RZ, UR8 ;  /* 0x00000008ff007e24 */ /* 0x000fc8000f8e00ff */
[----:B------:R2:W4:Y:S02]  /*3990*/  REDUX UR6, R0 ;  /* 0x00000000000673c4 */ /* 0x0005240000000000 */
[----:B------:R1:W-:Y:S02]  /*39a0*/  UTCATOMSWS.AND URZ, UR8 ;  /* 0x0000000800ff79e3 */ /* 0x0003e40008000000 */
[----:B-1----:R-:W-:Y:S02]  /*39b0*/  ISETP.EQ.U32.AND P0, PT, R2, UR7, PT ;  /* 0x0000000702007c0c */ /* 0x002fe4000bf02070 */
[----:B--2---:R-:W-:Y:S02]  /*39c0*/  LOP3.LUT R0, RZ, UR5, RZ, 0x33, !PT ;  /* 0x00000005ff007c12 */ /* 0x004fe4000f8e33ff */
[----:B----4-:R-:W-:Y:S02]  /*39d0*/  MOV R2, UR6 ;  /* 0x0000000600027c02 */ /* 0x010fe40008000f00 */
[----:B------:R-:W1:Y:S07]  /*39e0*/  REDUX UR5, R0 ;  /* 0x00000000000573c4 */ /* 0x000e6e0000000000 */
[----:B------:R2:W-:Y:S01]  /*39f0*/  @P0 ATOMS.AND RZ, [UR4+0x14], R2 ;  /* 0x00001402ffff098c */ /* 0x0005e2000a800004 */
[----:B-1----:R-:W-:-:S05]  /*3a00*/  IMAD.U32 R0, RZ, RZ, UR5 ;  /* 0x00000005ff007e24 */ /* 0x002fca000f8e00ff */
[----:B------:R2:W-:Y:S01]  /*3a10*/  @P0 ATOMS.AND RZ, [UR4+0x18], R0 ;  /* 0x00001800ffff098c */ /* 0x0005e2000a800004 */
[----:B------:R-:W-:Y:S05]  /*3a20*/  BRA `(.L_x_66) ;  /* 0x0000000000147947 */ /* 0x000fea0003800000 */
.L_x_65:
[----:B------:R-:W-:Y:S02]  /*3a30*/  MOV R2, 0x3a50 ;  /* 0x00003a5000027802 */ /* 0x000fe40000000f00 */
[----:B---3-5:R-:W-:Y:S05]  /*3a40*/  CALL.REL.NOINC `($__internal_0_$__cuda_sm10x_tcgen05_guardrail_trap_col_being_dealloced_not_returned_by_alloc) ;  /* 0x0000005c00d47944 */ /* 0x028fea0003c00000 */
[----:B------:R-:W-:Y:S05]  /*3a50*/  BRA `(.L_x_66) ;  /* 0x0000000000087947 */ /* 0x000fea0003800000 */
.L_x_64:
[----:B------:R-:W-:Y:S02]  /*3a60*/  MOV R2, 0x3a80 ;  /* 0x00003a8000027802 */ /* 0x000fe40000000f00 */
[----:B---3-5:R-:W-:Y:S05]  /*3a70*/  CALL.REL.NOINC `($__internal_2_$__cuda_sm10x_tcgen05_guardrail_trap_unallocated_columns_being_dealloced) ;  /* 0x0000005c00e07944 */ /* 0x028fea0003c00000 */
.L_x_66:
[----:B------:R-:W-:Y:S01]  /*3a80*/  NOP ;  /* 0x0000000000007918 */ /* 0x000fe20000000000 */
[----:B------:R-:W-:Y:S05]  /*3a90*/  EXIT ;  /* 0x000000000000794d */ /* 0x000fea0003800000 */
.L_x_48:
[----:B------:R-:W-:-:S09]  /*3aa0*/  UISETP.NE.OR UP2, UPT, UR8, 0x3, !UP2 ;  /* 0x000000030800788c */ /* 0x000fd2000d745670 */
[----:B------:R-:W-:Y:S05]  /*3ab0*/  BRA.U UP2, `(.L_x_67) ;  /* 0x0000001102087547 */ /* 0x000fea000b800000 */
[----:B------:R-:W1:Y:S01]  /*3ac0*/  LDC R0, c[0x0][0xb30] ;  /* 0x0002cc00ff007b82 */ /* 0x000e620000000800 */
[----:B------:R-:W2:Y:S01]  /*3ad0*/  LDCU.64 UR8, c[0x0][0x888] ;  /* 0x00011100ff0877ac */ /* 0x000ea20008000a00 */
[----:B------:R-:W-:Y:S02]  /*3ae0*/  HFMA2 R27, -RZ, RZ, 0, 0 ;  /* 0x00000000ff1b7431 */ /* 0x000fe400000001ff */
[----:B------:R-:W-:Y:S01]  /*3af0*/  IMAD.MOV.U32 R29, RZ, RZ, 0x1 ;  /* 0x00000001ff1d7424 */ /* 0x000fe200078e00ff */
[----:B------:R-:W-:Y:S01]  /*3b00*/  MOV R25, 0x2000 ;  /* 0x0000200000197802 */ /* 0x000fe20000000f00 */
[----:B------:R-:W4:Y:S01]  /*3b10*/  LDCU.64 UR4, c[0x0][0x890] ;  /* 0x00011200ff0477ac */ /* 0x000f220008000a00 */
[----:B------:R-:W-:Y:S01]  /*3b20*/  IMAD.MOV.U32 R28, RZ, RZ, RZ ;  /* 0x000000ffff1c7224 */ /* 0x000fe200078e00ff */
[----:B------:R-:W3:Y:S01]  /*3b30*/  LDC R24, c[0x0][0x370] ;  /* 0x0000dc00ff187b82 */ /* 0x000ee20000000800 */
[----:B------:R-:W-:Y:S01]  /*3b40*/  UMOV UR7, 0x400 ;  /* 0x0000040000077882 */ /* 0x000fe20000000000 */
[----:B------:R-:W-:-:S02]  /*3b50*/  UPLOP3.LUT UP1, UPT, UPT, UPT, UPT, 0x40, 0x4 ;  /* 0x000000000004789c */ /* 0x000fc40003f2e870 */
[----:B------:R-:W-:-:S04]  /*3b60*/  ULEA UR7, UR37, UR7, 0x18 ;  /* 0x0000000725077291 */ /* 0x000fc8000f8ec0ff */
[----:B------:R-:W3:Y:S01]  /*3b70*/  LDC R3, c[0x0][0xb0c] ;  /* 0x0002c300ff037b82 */ /* 0x000ee20000000800 */
[----:B------:R-:W-:Y:S02]  /*3b80*/  UIADD3 UR13, UPT, UPT, UR7, 0x58, URZ ;  /* 0x00000058070d7890 */ /* 0x000fe4000fffe0ff */
[----:B--2---:R-:W-:Y:S02]  /*3b90*/  UISETP.NE.U32.AND UP2, UPT, UR8, URZ, UPT ;  /* 0x000000ff0800728c */ /* 0x004fe4000bf45070 */
[----:B------:R-:W-:Y:S02]  /*3ba0*/  UIADD3 UR33, UPT, UPT, UR7, 0x40, URZ ;  /* 0x0000004007217890 */ /* 0x000fe4000fffe0ff */
[----:B----4-:R-:W-:Y:S01]  /*3bb0*/  UISETP.NE.U32.AND UP3, UPT, UR4, URZ, UPT ;  /* 0x000000ff0400728c */ /* 0x010fe2000bf65070 */
[----:B------:R-:W2:Y:S01]  /*3bc0*/  LDC R18, c[0x0][0xb20] ;  /* 0x0002c800ff127b82 */ /* 0x000ea20000000800 */
[----:B-1----:R-:W-:Y:S01]  /*3bd0*/  ISETP.NE.AND P1, PT, R0, 0x1, PT ;  /* 0x000000010000780c */ /* 0x002fe20003f25270 */
[----:B------:R-:W-:-:S02]  /*3be0*/  UISETP.NE.AND.EX UP2, UPT, UR9, URZ, UPT, UP2 ;  /* 0x000000ff0900728c */ /* 0x000fc4000bf45320 */
[----:B------:R-:W-:Y:S02]  /*3bf0*/  UIADD3 UR25, UPT, UPT, UR7, 0x48, URZ ;  /* 0x0000004807197890 */ /* 0x000fe4000fffe0ff */
[----:B------:R-:W-:Y:S02]  /*3c00*/  UIADD3 UR17, UPT, UPT, UR7, 0x50, URZ ;  /* 0x0000005007117890 */ /* 0x000fe4000fffe0ff */
[----:B------:R-:W1:Y:S01]  /*3c10*/  LDC.64 R30, c[0x0][0x348] ;  /* 0x0000d200ff1e7b82 */ /* 0x000e620000000a00 */
[----:B------:R-:W-:Y:S02]  /*3c20*/  UPRMT UR13, UR37, 0x654, UR13 ;  /* 0x00000654250d7896 */ /* 0x000fe4000800000d */
[----:B------:R-:W-:-:S05]  /*3c30*/  UISETP.NE.AND.EX UP3, UPT, UR5, URZ, UPT, UP3 ;  /* 0x000000ff0500728c */ /* 0x000fca000bf65330 */
[----:B------:R-:W4:Y:S08]  /*3c40*/  LDC.64 R16, c[0x0][0xb10] ;  /* 0x0002c400ff107b82 */ /* 0x000f300000000a00 */
[----:B------:R-:W1:Y:S08]  /*3c50*/  LDC.64 R6, c[0x0][0xb18] ;  /* 0x0002c600ff067b82 */ /* 0x000e700000000a00 */
[----:B------:R-:W1:Y:S08]  /*3c60*/  LDC.64 R4, c[0x0][0xb28] ;  /* 0x0002ca00ff047b82 */ /* 0x000e700000000a00 */
[----:B--23--:R-:W1:Y:S02]  /*3c70*/  LDC R19, c[0x0][0x374] ;  /* 0x0000dd00ff137b82 */ /* 0x00ce640000000800 */
.L_x_78:
[C---:B------:R-:W-:Y:S02]  /*3c80*/  LEA R0, R28.reuse, UR7, 0x3 ;  /* 0x000000071c007c11 */ /* 0x040fe4000f8e18ff */
[----:B------:R-:W-:Y:S02]  /*3c90*/  SHF.L.U32 R2, R27, 0x1f, RZ ;  /* 0x0000001f1b027819 */ /* 0x000fe400000006ff */
[----:B------:R-:W-:Y:S02]  /*3ca0*/  LEA R20, R28, UR7, 0x4 ;  /* 0x000000071c147c11 */ /* 0x000fe4000f8e20ff */
[----:B--2---:R-:W2:Y:S02]  /*3cb0*/  SYNCS.PHASECHK.TRANS64.TRYWAIT P0, [R0+URZ+0x90], R2 ;  /* 0x00009002000075a7 */ /* 0x004ea400080011ff */
[----:B--2---:R-:W-:Y:S05]  /*3cc0*/  @!P0 BRA `(.L_x_68) ;  /* 0x0000005400e48947 */ /* 0x004fea0003800000 */
.L_x_158:
[----:B------:R-:W-:Y:S01]  /*3cd0*/  ISETP.GE.AND P0, PT, R40, 0x1, PT ;  /* 0x000000012800780c */ /* 0x000fe20003f06270 */
[----:B------:R-:W3:Y:S01]  /*3ce0*/  LDS.128 R20, [R20+0x120] ;  /* 0x0001200014147984 */ /* 0x000ee20000000c00 */
[----:B--2---:R-:W-:Y:S01]  /*3cf0*/  VIADD R0, R0, 0xa0 ;  /* 0x000000a000007836 */ /* 0x004fe20000000000 */
[----:B------:R-:W-:Y:S01]  /*3d00*/  @!PT LDS RZ, [RZ] ;  /* 0x00000000fffff984 */ /* 0x000fe20000000800 */
[----:B------:R-:W-:Y:S01]  /*3d10*/  @!PT LDS RZ, [RZ] ;  /* 0x00000000fffff984 */ /* 0x000fe20000000800 */
[----:B------:R-:W-:Y:S01]  /*3d20*/  @!PT LDS RZ, [RZ] ;  /* 0x00000000fffff984 */ /* 0x000fe20000000800 */
[----:B------:R-:W-:Y:S01]  /*3d30*/  @!PT LDS RZ, [RZ] ;  /* 0x00000000fffff984 */ /* 0x000fe20000000800 */
[----:B------:R2:W-:Y:S06]  /*3d40*/  MEMBAR.ALL.CTA ;  /* 0x0000000000007992 */ /* 0x0005ec0000008000 */
[----:B--2---:R-:W2:Y:S01]  /*3d50*/  FENCE.VIEW.ASYNC.S ;  /* 0x00000000000073c6 */ /* 0x004ea20000000000 */
[----:B------:R-:W-:Y:S04]  /*3d60*/  PRMT R0, RZ, 0x654, R0 ;  /* 0x00000654ff007816 */ /* 0x000fe80000000000 */
[----:B--2---:R2:W-:Y:S01]  /*3d70*/  SYNCS.ARRIVE.TRANS64.RED.A1T0 RZ, [R0+URZ], RZ ;  /* 0x000000ff00ff79a7 */ /* 0x0045e200081004ff */
[----:B---3--:R-:W-:Y:S11]  /*3d80*/  LOP3.LUT P3, RZ, R22, 0x1, RZ, 0xc0, !PT ;  /* 0x0000000116ff7812 */ /* 0x008ff6000786c0ff */
[----:B------:R-:W-:Y:S02]  /*3d90*/  @!UPT UIADD3 URZ, UPT, UPT, URZ, URZ, URZ ;  /* 0x000000fffffff290 */ /* 0x000fe4000fffe0ff */
[----:B------:R-:W-:Y:S02]  /*3da0*/  @P3 MOV R11, R20 ;  /* 0x00000014000b3202 */ /* 0x000fe40000000f00 */
[----:B------:R-:W-:Y:S01]  /*3db0*/  @P3 LOP3.LUT R10, R21, 0xffff, RZ, 0xc0, !PT ;  /* 0x0000ffff150a3812 */ /* 0x000fe200078ec0ff */
[----:B--2---:R-:W-:Y:S06]  /*3dc0*/  @!P0 BRA `(.L_x_69) ;  /* 0x0000000000a48947 */ /* 0x004fec0003800000 */
[-C--:B-1----:R-:W-:Y:S01]  /*3dd0*/  IMAD.HI.U32 R0, R19, R7.reuse, RZ ;  /* 0x0000000713007227 */ /* 0x082fe200078e00ff */
[----:B------:R-:W-:Y:S02]  /*3de0*/  ISETP.NE.AND P0, PT, R6, 0x1, PT ;  /* 0x000000010600780c */ /* 0x000fe40003f05270 */
[----:B------:R-:W-:Y:S01]  /*3df0*/  ISETP.NE.AND P2, PT, R40, 0x1, PT ;  /* 0x000000012800780c */ /* 0x000fe20003f45270 */
[----:B----4-:R-:W-:Y:S01]  /*3e00*/  IMAD.HI.U32 R9, R24, R16, RZ ;  /* 0x0000001018097227 */ /* 0x010fe200078e00ff */
[----:B------:R-:W-:Y:S02]  /*3e10*/  SHF.R.U32.HI R0, RZ, R18, R0 ;  /* 0x00000012ff007219 */ /* 0x000fe40000011600 */
[----:B------:R-:W-:Y:S01]  /*3e20*/  ISETP.NE.AND P4, PT, R3, 0x1, PT ;  /* 0x000000010300780c */ /* 0x000fe20003f85270 */
[----:B------:R-:W-:Y:S01]  /*3e30*/  IMAD.HI.U32 R13, R10, R7, RZ ;  /* 0x000000070a0d7227 */ /* 0x000fe200078e00ff */
[----:B------:R-:W-:Y:S02]  /*3e40*/  SHF.R.U32.HI R9, RZ, R17, R9 ;  /* 0x00000011ff097219 */ /* 0x000fe40000011609 */
[----:B------:R-:W-:Y:S01]  /*3e50*/  SEL R0, R19, R0, !P0 ;  /* 0x0000000013007207 */ /* 0x000fe20004000000 */
[----:B------:R-:W-:Y:S01]  /*3e60*/  IMAD.HI.U32 R12, R11, R16, RZ ;  /* 0x000000100b0c7227 */ /* 0x000fe200078e00ff */
[----:B------:R-:W-:Y:S03]  /*3e70*/  SEL R9, R24, R9, !P4 ;  /* 0x0000000918097207 */ /* 0x000fe60006000000 */
[-C--:B------:R-:W-:Y:S01]  /*3e80*/  IMAD.HI.U32 R8, R0, R4.reuse, RZ ;  /* 0x0000000400087227 */ /* 0x080fe200078e00ff */
[----:B------:R-:W-:Y:S03]  /*3e90*/  SHF.R.U32.HI R12, RZ, R17, R12 ;  /* 0x00000011ff0c7219 */ /* 0x000fe6000001160c */
[----:B------:R-:W-:Y:S01]  /*3ea0*/  IMAD.HI.U32 R2, R9, R4, RZ ;  /* 0x0000000409027227 */ /* 0x000fe200078e00ff */
[-C--:B------:R-:W-:Y:S02]  /*3eb0*/  @P2 SHF.R.U32.HI R0, RZ, R5.reuse, R8 ;  /* 0x00000005ff002219 */ /* 0x080fe40000011608 */
[----:B------:R-:W-:Y:S02]  /*3ec0*/  SHF.R.U32.HI R8, RZ, R18, R13 ;  /* 0x00000012ff087219 */ /* 0x000fe4000001160d */
[----:B------:R-:W-:Y:S01]  /*3ed0*/  @P2 SHF.R.U32.HI R9, RZ, R5, R2 ;  /* 0x00000005ff092219 */ /* 0x000fe20000011602 */
[----:B------:R-:W-:Y:S01]  /*3ee0*/  IMAD R0, R40, R0, RZ ;  /* 0x0000000028007224 */ /* 0x000fe200078e02ff */
[----:B------:R-:W-:Y:S02]  /*3ef0*/  SEL R8, R10, R8, !P0 ;  /* 0x000000080a087207 */ /* 0x000fe40004000000 */
[----:B------:R-:W-:Y:S01]  /*3f00*/  SEL R2, R11, R12, !P4 ;  /* 0x0000000c0b027207 */ /* 0x000fe20006000000 */
[----:B------:R-:W-:Y:S01]  /*3f10*/  IMAD R12, R40, R9, RZ ;  /* 0x00000009280c7224 */ /* 0x000fe200078e02ff */
[C---:B------:R-:W-:Y:S01]  /*3f20*/  ISETP.GE.AND P0, PT, R8.reuse, R0, PT ;  /* 0x000000000800720c */ /* 0x040fe20003f06270 */
[----:B------:R-:W-:Y:S03]  /*3f30*/  IMAD.HI.U32 R0, R8, R4, RZ ;  /* 0x0000000408007227 */ /* 0x000fe600078e00ff */
[----:B------:R-:W-:Y:S02]  /*3f40*/  ISETP.GE.OR P0, PT, R2, R12, P0 ;  /* 0x0000000c0200720c */ /* 0x000fe40000706670 */
[-C--:B------:R-:W-:Y:S04]  /*3f50*/  SHF.R.U32.HI R0, RZ, R5.reuse, R0 ;  /* 0x00000005ff007219 */ /* 0x080fe80000011600 */
[----:B------:R-:W-:Y:S05]  /*3f60*/  SEL R13, R8, R0, !P2 ;  /* 0x00000000080d7207 */ /* 0x000fea0005000000 */
[----:B------:R-:W-:Y:S02]  /*3f70*/  IMAD.MOV R12, RZ, RZ, -R13 ;  /* 0x000000ffff0c7224 */ /* 0x000fe400078e0a0d */
[----:B------:R-:W-:Y:S04]  /*3f80*/  @!P0 IMAD.HI.U32 R0, R2, R4, RZ ;  /* 0x0000000402008227 */ /* 0x000fe800078e00ff */
[----:B------:R-:W-:Y:S01]  /*3f90*/  IMAD R12, R40, R12, R8 ;  /* 0x0000000c280c7224 */ /* 0x000fe200078e0208 */
[----:B------:R-:W-:Y:S04]  /*3fa0*/  @!P0 SHF.R.U32.HI R0, RZ, R5, R0 ;  /* 0x00000005ff008219 */ /* 0x000fe80000011600 */
[----:B------:R-:W-:Y:S04]  /*3fb0*/  @!P0 SEL R0, R2, R0, !P2 ;  /* 0x0000000002008207 */ /* 0x000fe80005000000 */
[----:B------:R-:W-:Y:S01]  /*3fc0*/  @!P0 IADD3 R13, PT, PT, R13, -R0, RZ ;  /* 0x800000000d0d8210 */ /* 0x000fe20007ffe0ff */
[----:B------:R-:W-:Y:S01]  /*3fd0*/  @!P0 IMAD R0, R9, R12, R0 ;  /* 0x0000000c09008224 */ /* 0x000fe200078e0200 */
[----:B------:R-:W-:Y:S01]  /*3fe0*/  IADD3 R9, PT, PT, -R8, RZ, RZ ;  /* 0x000000ff08097210 */ /* 0x000fe20007ffe1ff */
[--C-:B------:R-:W-:Y:S02]  /*3ff0*/  IMAD.MOV R12, RZ, RZ, -R2.reuse ;  /* 0x000000ffff0c7224 */ /* 0x100fe400078e0a02 */
[----:B------:R-:W-:Y:S02]  /*4000*/  @!P0 IMAD R8, R13, R40, R2 ;  /* 0x000000280d088224 */ /* 0x000fe400078e0202 */
[----:B------:R-:W-:Y:S02]  /*4010*/  @!P0 IMAD.MOV.U32 R2, RZ, RZ, R0 ;  /* 0x000000ffff028224 */ /* 0x000fe400078e0000 */
[----:B------:R-:W-:Y:S02]  /*4020*/  IMAD R11, R3, R12, R11 ;  /* 0x0000000c030b7224 */ /* 0x000fe400078e020b */
[----:B------:R-:W-:Y:S02]  /*4030*/  IMAD R10, R6, R9, R10 ;  /* 0x00000009060a7224 */ /* 0x000fe400078e020a */
[----:B------:R-:W-:Y:S02]  /*4040*/  IMAD R11, R2, R3, R11 ;  /* 0x00000003020b7224 */ /* 0x000fe400078e020b */
[----:B------:R-:W-:Y:S02]  /*4050*/  IMAD R10, R8, R6, R10 ;  /* 0x00000006080a7224 */ /* 0x000fe400078e020a */
.L_x_69:
[----:B------:R-:W-:Y:S05]  /*4060*/  BRA.U UP1, `(.L_x_70) ;  /* 0x0000000101107547 */ /* 0x000fea000b800000 */
[----:B------:R-:W-:Y:S04]  /*4070*/  MOV R2, UR6 ;  /* 0x0000000600027c02 */ /* 0x000fe80008000f00 */
[----:B------:R-:W-:Y:S04]  /*4080*/  SHF.L.U32 R2, R2, 0x1f, RZ ;  /* 0x0000001f02027819 */ /* 0x000fe800000006ff */
[----:B------:R-:W2:Y:S02]  /*4090*/  SYNCS.PHASECHK.TRANS64.TRYWAIT P0, [UR7+0x88], R2 ;  /* 0x00008802ff0075a7 */ /* 0x000ea40008001107 */
[----:B--2---:R-:W-:Y:S05]  /*40a0*/  @!P0 BRA `(.L_x_71) ;  /* 0x0000005400008947 */ /* 0x004fea0003800000 */
.L_x_70:
[----:B------:R-:W-:Y:S02]  /*40b0*/  R2UR UR35, R15 ;  /* 0x000000000f2372ca */ /* 0x000fe400000e0000 */
[----:B------:R-:W-:Y:S02]  /*40c0*/  R2UR UR34, R14 ;  /* 0x000000000e2272ca */ /* 0x000fe400000e0000 */
[----:B------:R-:W-:Y:S02]  /*40d0*/  ISETP.NE.U32.AND P2, PT, RZ, UR4, PT ;  /* 0x00000004ff007c0c */ /* 0x000fe4000bf45070 */
[----:B------:R-:W-:Y:S02]  /*40e0*/  SHF.L.U32 R14, R29, 0x1f, RZ ;  /* 0x0000001f1d0e7819 */ /* 0x000fe400000006ff */
[----:B------:R-:W-:Y:S05]  /*40f0*/  ISETP.NE.AND.EX P2, PT, RZ, UR5, PT, P2 ;  /* 0x00000005ff007c0c */ /* 0x000fea000bf45320 */
[----:B------:R-:W-:Y:S02]  /*4100*/  USHF.L.U32 UR35, UR35, 0x7, URZ ;  /* 0x0000000723237899 */ /* 0x000fe400080006ff */
[----:B------:R-:W-:Y:S01]  /*4110*/  USHF.L.U32 UR34, UR34, 0x7, URZ ;  /* 0x0000000722227899 */ /* 0x000fe200080006ff */
[----:B------:R-:W-:Y:S11]  /*4120*/  BRA.U !UP3, `(.L_x_72) ;  /* 0x000000010b347547 */ /* 0x000ff6000b800000 */
[----:B------:R-:W-:Y:S01]  /*4130*/  UPLOP3.LUT UP0, UPT, UPT, UPT, UP2, 0x80, 0x8 ;  /* 0x000000000008789c */ /* 0x000fe20003f0f020 */
[----:B--2---:R-:W-:Y:S02]  /*4140*/  HFMA2 R0, -RZ, RZ, 0, 5.9604644775390625e-08 ;  /* 0x00000001ff007431 */ /* 0x004fe400000001ff */
[----:B------:R-:W-:Y:S03]  /*4150*/  IMAD.MOV.U32 R88, RZ, RZ, 0x1 ;  /* 0x00000001ff587424 */ /* 0x000fe600078e00ff */
[----:B------:R-:W-:Y:S05]  /*4160*/  PLOP3.LUT P0, PT, PT, PT, UP0, 0x80, 0x8 ;  /* 0x000000000008781c */ /* 0x000fea0003f0f008 */
[----:B------:R-:W2:Y:S01]  /*4170*/  @UP0 LDCU.64 UR10, c[0x0][0x888] ;  /* 0x00011100ff0a07ac */ /* 0x000ea20008000a00 */
[----:B------:R-:W-:Y:S07]  /*4180*/  @UP0 UIMAD UR8, UR36, UR4, URZ ;  /* 0x00000004240802a4 */ /* 0x000fee000f8e02ff */
[----:B------:R-:W-:Y:S01]  /*4190*/  @!P0 PRMT R88, R0, 0x7610, R88 ;  /* 0x0000761000588816 */ /* 0x000fe20000000058 */
[----:B--2---:R-:W-:Y:S03]  /*41a0*/  @UP0 UIMAD.WIDE UR10, UR8, 0x4, UR10 ;  /* 0x00000004080a08a5 */ /* 0x004fe6000f8e020a */
[----:B------:R-:W2:Y:S03]  /*41b0*/  @!UP0 LDCU UR8, c[0x0][0x880] ;  /* 0x00011000ff0887ac */ /* 0x000ea60008000800 */
[----:B------:R-:W-:Y:S01]  /*41c0*/  IMAD.U32 R8, RZ, RZ, UR10 ;  /* 0x0000000aff087e24 */ /* 0x000fe2000f8e00ff */
[----:B------:R-:W-:Y:S05]  /*41d0*/  MOV R9, UR11 ;  /* 0x0000000b00097c02 */ /* 0x000fea0008000f00 */
[----:B-----5:R3:W5:Y:S02]  /*41e0*/  @P0 LDG.E R49, desc[UR46][R8.64] ;  /* 0x0000002e08310981 */ /* 0x020764000c1e1900 */
[----:B--23--:R-:W-:Y:S07]  /*41f0*/  @!P0 IMAD.U32 R49, RZ, RZ, UR8 ;  /* 0x00000008ff318e24 */ /* 0x00cfee000f8e00ff */
.L_x_72:
[----:B-----5:R-:W-:Y:S01]  /*4200*/  @!P2 FSETP.EQ.AND P0, PT, R49, RZ, PT ;  /* 0x000000ff3100a20b */ /* 0x020fe20003f02000 */
[----:B------:R-:W-:Y:S01]  /*4210*/  @!UPT UIADD3 URZ, UPT, UPT, URZ, URZ, URZ ;  /* 0x000000fffffff290 */ /* 0x000fe2000fffe0ff */
[----:B------:R-:W-:Y:S11]  /*4220*/  @!P2 BRA `(.L_x_73) ;  /* 0x000000000014a947 */ /* 0x000ff60003800000 */
[----:B------:R-:W-:Y:S02]  /*4230*/  LOP3.LUT P2, RZ, R88, 0xff, RZ, 0xc0, !PT ;  /* 0x000000ff58ff7812 */ /* 0x000fe4000784c0ff */
[----:B------:R-:W-:Y:S04]  /*4240*/  PLOP3.LUT P0, PT, PT, PT, UP0, 0x80, 0x8 ;  /* 0x000000000008781c */ /* 0x000fe80003f0f008 */
[----:B------:R-:W-:Y:S07]  /*4250*/  PLOP3.LUT P0, PT, P0, PT, PT, 0x8, 0x80 ;  /* 0x000000000080781c */ /* 0x000fee000070e170 */
[----:B------:R-:W-:Y:S11]  /*4260*/  @P2 FSETP.EQ.AND P0, PT, R49, RZ, PT ;  /* 0x000000ff3100220b */ /* 0x000ff60003f02000 */
[----:B------:R-:W-:Y:S02]  /*4270*/  @!UPT UIADD3 URZ, UPT, UPT, URZ, URZ, URZ ;  /* 0x000000fffffff290 */ /* 0x000fe4000fffe0ff */
.L_x_73:
[----:B------:R-:W3:Y:S01]  /*4280*/  SYNCS.PHASECHK.TRANS64.TRYWAIT P2, [UR7+0x60], R14 ;  /* 0x0000600eff0075a7 */ /* 0x000ee20008041107 */
[----:B------:R-:W-:Y:S04]  /*4290*/  ELECT P4, URZ, PT ;  /* 0x0000000000ff782f */ /* 0x000fe80003880000 */
[----:B------:R-:W-:Y:S11]  /*42a0*/  PLOP3.LUT P4, PT, P0, P4, PT, 0xf2, 0x2f ;  /* 0x00000000002f781c */ /* 0x000ff60000789e72 */
[----:B------:R-:W-:Y:S02]  /*42b0*/  @!UPT UIADD3 URZ, UPT, UPT, URZ, URZ, URZ ;  /* 0x000000fffffff290 */ /* 0x000fe4000fffe0ff */
[----:B-1----:R-:W-:Y:S05]  /*42c0*/  @!P4 IADD3 R8, P0, PT, R30, 0x580, RZ ;  /* 0x000005801e08c810 */ /* 0x002fea0007f1e0ff */
[----:B--2---:R-:W-:Y:S01]  /*42d0*/  @!P4 IMAD.X R2, RZ, RZ, R31, P0 ;  /* 0x000000ffff02c224 */ /* 0x004fe200000e061f */
[----:B---3--:R-:W-:Y:S07]  /*42e0*/  @!P2 BRA `(.L_x_74) ;  /* 0x000000500088a947 */ /* 0x008fee0003800000 */
.L_x_161:
[----:B------:R-:W-:Y:S01]  /*42f0*/  @!P4 R2UR UR8, R2 ;  /* 0x000000000208c2ca */ /* 0x000fe200000e0000 */
[----:B------:R-:W-:Y:S01]  /*4300*/  VOTEU.ALL UP1, P4 ;  /* 0x0000000000ff7886 */ /* 0x000fe20002020000 */
[----:B------:R-:W-:Y:S01]  /*4310*/  @!P4 R2UR UR9, R8 ;  /* 0x000000000809c2ca */ /* 0x000fe200000e0000 */
[----:B-1----:R-:W-:Y:S01]  /*4320*/  @!P4 IMAD.MOV.U32 R0, RZ, RZ, 0x2000 ;  /* 0x00002000ff00c424 */ /* 0x002fe200078e00ff */
[----:B------:R-:W-:Y:S01]  /*4330*/  UMOV UR10, 0x0 ;  /* 0x00000000000a7882 */ /* 0x000fe20000000000 */
[----:B------:R-:W-:Y:S01]  /*4340*/  UMOV UR11, 0x10000000 ;  /* 0x10000000000b7882 */ /* 0x000fe20000000000 */
[----:B------:R-:W-:Y:S01]  /*4350*/  @!UP1 UIADD3 UR32, UPT, UPT, UR7, 0x200, URZ ;  /* 0x0000020007209890 */ /* 0x000fe2000fffe0ff */
[----:B------:R-:W-:Y:S06]  /*4360*/  VOTEU.ALL UP1, P4 ;  /* 0x0000000000ff7886 */ /* 0x000fec0002020000 */
[----:B------:R-:W-:Y:S01]  /*4370*/  IMAD.U32 R9, RZ, RZ, UR8 ;  /* 0x00000008ff097e24 */ /* 0x000fe2000f8e00ff */
[----:B------:R-:W-:Y:S01]  /*4380*/  UPRMT UR8, UR37, 0x654, UR33 ;  /* 0x0000065425087896 */ /* 0x000fe20008000021 */
[----:B------:R-:W-:Y:S03]  /*4390*/  IMAD.U32 R8, RZ, RZ, UR9 ;  /* 0x00000009ff087e24 */ /* 0x000fe6000f8e00ff */
[----:B------:R-:W-:Y:S02]  /*43a0*/  @!P4 R2UR UR15, R9 ;  /* 0x00000000090fc2ca */ /* 0x000fe400000e0000 */
[----:B------:R-:W-:Y:S02]  /*43b0*/  @!P4 R2UR UR14, R8 ;  /* 0x00000000080ec2ca */ /* 0x000fe400000e0000 */
[----:B------:R-:W-:Y:S05]  /*43c0*/  @!P4 IADD3 R8, P0, PT, R30, 0x580, RZ ;  /* 0x000005801e08c810 */ /* 0x000fea0007f1e0ff */
[----:B------:R-:W-:Y:S06]  /*43d0*/  @!P4 IMAD.X R2, RZ, RZ, R31, P0 ;  /* 0x000000ffff02c224 */ /* 0x000fec00000e061f */
[----:B------:R1:W-:Y:S01]  /*43e0*/  @!UP1 UTMALDG.3D [UR32], [UR14], desc[UR10] ;  /* 0x00000a200e0095b4 */ /* 0x0003e20008011000 */
[----:B------:R1:W-:Y:S01]  /*43f0*/  @!P4 SYNCS.ARRIVE.TRANS64.RED.A0TR RZ, [UR7+0x40], R0 ;  /* 0x00004000ffffc9a7 */ /* 0x0003e20008300407 */
[----:B------:R-:W-:Y:S01]  /*4400*/  SYNCS.ARRIVE.TRANS64.RED.A1T0 RZ, [UR8], RZ ;  /* 0x000000ffffff79a7 */ /* 0x000fe20008100408 */
[----:B------:R-:W2:Y:S02]  /*4410*/  SYNCS.PHASECHK.TRANS64.TRYWAIT P2, [UR7+0x68], R14 ;  /* 0x0000680eff0075a7 */ /* 0x000ea40008041107 */
[----:B-12---:R-:W-:Y:S05]  /*4420*/  @!P2 BRA `(.L_x_75) ;  /* 0x000000500050a947 */ /* 0x006fea0003800000 */
.L_x_163:
[----:B------:R-:W-:Y:S01]  /*4430*/  @!P4 R2UR UR8, R2 ;  /* 0x000000000208c2ca */ /* 0x000fe200000e0000 */
[----:B------:R-:W-:Y:S01]  /*4440*/  VOTEU.ALL UP1, P4 ;  /* 0x0000000000ff7886 */ /* 0x000fe20002020000 */
[----:B------:R-:W-:Y:S01]  /*4450*/  @!P4 R2UR UR9, R8 ;  /* 0x000000000809c2ca */ /* 0x000fe200000e0000 */
[----:B-1----:R-:W-:Y:S01]  /*4460*/  @!P4 IMAD.MOV.U32 R0, RZ, RZ, 0x2000 ;  /* 0x00002000ff00c424 */ /* 0x002fe200078e00ff */
[----:B------:R-:W-:Y:S01]  /*4470*/  UMOV UR10, 0x0 ;  /* 0x00000000000a7882 */ /* 0x000fe20000000000 */
[----:B------:R-:W-:Y:S01]  /*4480*/  UMOV UR11, 0x10000000 ;  /* 0x10000000000b7882 */ /* 0x000fe20000000000 */
[----:B------:R-:W-:Y:S02]  /*4490*/  @!UP1 UIADD3 UR26, UPT, UPT, UR34, 0x20, URZ ;  /* 0x00000020221a9890 */ /* 0x000fe4000fffe0ff */
[----:B------:R-:W-:Y:S01]  /*44a0*/  @!UP1 UIADD3 UR24, UPT, UPT, UR7, 0x2200, URZ ;  /* 0x0000220007189890 */ /* 0x000fe2000fffe0ff */
[----:B------:R-:W-:Y:S01]  /*44b0*/  VOTEU.ALL UP1, P4 ;  /* 0x0000000000ff7886 */ /* 0x000fe20002020000 */
[----:B------:R-:W-:Y:S01]  /*44c0*/  UMOV UR27, UR35 ;  /* 0x00000023001b7c82 */ /* 0x000fe20008000000 */
[----:B------:R-:W-:Y:S02]  /*44d0*/  UMOV UR28, UR36 ;  /* 0x00000024001c7c82 */ /* 0x000fe40008000000 */
        /* <DEDUP_REMOVED lines=12> */
.L_x_165:
[----:B------:R-:W2:Y:S01]  /*45a0*/  LDC.64 R12, c[0x0][0xb18] ;  /* 0x0002c600ff0c7b82 */ /* 0x000ea20000000a00 */
[----:B------:R-:W-:Y:S01]  /*45b0*/  @!P4 R2UR UR8, R2 ;  /* 0x000000000208c2ca */ /* 0x000fe200000e0000 */
[----:B------:R-:W-:Y:S01]  /*45c0*/  VOTEU.ALL UP1, P4 ;  /* 0x0000000000ff7886 */ /* 0x000fe20002020000 */
[----:B------:R-:W-:Y:S01]  /*45d0*/  @!P4 R2UR UR9, R8 ;  /* 0x000000000809c2ca */ /* 0x000fe200000e0000 */
[----:B-1----:R-:W-:Y:S01]  /*45e0*/  @!P4 IMAD.MOV.U32 R0, RZ, RZ, 0x2000 ;  /* 0x00002000ff00c424 */ /* 0x002fe200078e00ff */
[----:B------:R-:W-:Y:S03]  /*45f0*/  UMOV UR10, 0x0 ;  /* 0x00000000000a7882 */ /* 0x000fe60000000000 */
[----:B------:R-:W1:Y:S01]  /*4600*/  @!P1 LDC R2, c[0x0][0xb0c] ;  /* 0x0002c300ff029b82 */ /* 0x000e620000000800 */
[----:B------:R-:W-:Y:S01]  /*4610*/  @!UP1 UIADD3 UR18, UPT, UPT, UR34, 0x40, URZ ;  /* 0x0000004022129890 */ /* 0x000fe2000fffe0ff */
[----:B------:R-:W-:Y:S01]  /*4620*/  @P3 SHF.R.U32.HI R26, RZ, 0x10, R21 ;  /* 0x00000010ff1a3819 */ /* 0x000fe20000011615 */
[----:B------:R-:W-:Y:S01]  /*4630*/  @!UP1 UIADD3 UR16, UPT, UPT, UR7, 0x4200, URZ ;  /* 0x0000420007109890 */ /* 0x000fe2000fffe0ff */
[----:B------:R-:W-:Y:S01]  /*4640*/  VIADD R28, R28, 0x1 ;  /* 0x000000011c1c7836 */ /* 0x000fe20000000000 */
[----:B------:R-:W-:Y:S01]  /*4650*/  VOTEU.ALL UP1, P4 ;  /* 0x0000000000ff7886 */ /* 0x000fe20002020000 */
[----:B------:R-:W-:Y:S01]  /*4660*/  UMOV UR11, 0x10000000 ;  /* 0x10000000000b7882 */ /* 0x000fe20000000000 */
[----:B------:R-:W-:Y:S01]  /*4670*/  UMOV UR19, UR35 ;  /* 0x0000002300137c82 */ /* 0x000fe20008000000 */
[----:B------:R-:W-:Y:S01]  /*4680*/  IMAD.U32 R9, RZ, RZ, UR8 ;  /* 0x00000008ff097e24 */ /* 0x000fe2000f8e00ff */
[----:B------:R-:W-:Y:S01]  /*4690*/  UMOV UR20, UR36 ;  /* 0x0000002400147c82 */ /* 0x000fe20008000000 */
[----:B------:R-:W-:Y:S01]  /*46a0*/  IMAD.U32 R8, RZ, RZ, UR9 ;  /* 0x00000009ff087e24 */ /* 0x000fe2000f8e00ff */
[----:B------:R-:W-:Y:S02]  /*46b0*/  UPRMT UR8, UR37, 0x654, UR17 ;  /* 0x0000065425087896 */ /* 0x000fe40008000011 */
[----:B------:R-:W-:Y:S02]  /*46c0*/  @!P4 R2UR UR15, R9 ;  /* 0x00000000090fc2ca */ /* 0x000fe400000e0000 */
[----:B------:R-:W-:Y:S02]  /*46d0*/  @!P4 R2UR UR14, R8 ;  /* 0x00000000080ec2ca */ /* 0x000fe400000e0000 */
[----:B------:R-:W3:Y:S11]  /*46e0*/  LDC.64 R8, c[0x0][0xb10] ;  /* 0x0002c400ff087b82 */ /* 0x000ef60000000a00 */
[----:B------:R1:W-:Y:S01]  /*46f0*/  @!UP1 UTMALDG.3D [UR16], [UR14], desc[UR10] ;  /* 0x00000a100e0095b4 */ /* 0x0003e20008011000 */
[----:B------:R5:W-:Y:S01]  /*4700*/  @!P4 SYNCS.ARRIVE.TRANS64.RED.A0TR RZ, [UR7+0x50], R0 ;  /* 0x00005000ffffc9a7 */ /* 0x000be20008300407 */
[C---:B---3--:R-:W-:Y:S01]  /*4710*/  @!P1 IMAD.HI.U32 R8, R11.reuse, R8, RZ ;  /* 0x000000080b089227 */ /* 0x048fe200078e00ff */
[----:B--2---:R-:W-:Y:S02]  /*4720*/  @!P1 ISETP.NE.AND P0, PT, R12, 0x1, PT ;  /* 0x000000010c00980c */ /* 0x004fe40003f05270 */
[----:B-1----:R-:W-:Y:S01]  /*4730*/  @!P1 ISETP.NE.AND P2, PT, R2, 0x1, PT ;  /* 0x000000010200980c */ /* 0x002fe20003f45270 */
[----:B------:R-:W-:Y:S01]  /*4740*/  SYNCS.ARRIVE.TRANS64.RED.A1T0 RZ, [UR8], RZ ;  /* 0x000000ffffff79a7 */ /* 0x000fe20008100408 */
[C---:B------:R-:W-:Y:S01]  /*4750*/  @!P1 IMAD.HI.U32 R13, R10.reuse, R13, RZ ;  /* 0x0000000d0a0d9227 */ /* 0x040fe200078e00ff */
[----:B------:R-:W-:Y:S04]  /*4760*/  @!P1 SHF.R.U32.HI R8, RZ, R9, R8 ;  /* 0x00000009ff089219 */ /* 0x000fe80000011608 */
[----:B------:R-:W-:Y:S01]  /*4770*/  @!P1 SEL R8, R11, R8, !P2 ;  /* 0x000000080b089207 */ /* 0x000fe20005000000 */
[----:B------:R-:W1:Y:S01]  /*4780*/  SYNCS.PHASECHK.TRANS64.TRYWAIT P5, [UR7+0x78], R14 ;  /* 0x0000780eff0075a7 */ /* 0x000e6200080a1107 */
[----:B-----5:R-:W2:Y:S02]  /*4790*/  @!P1 LDC R0, c[0x0][0xb20] ;  /* 0x0002c800ff009b82 */ /* 0x020ea40000000800 */
[----:B--2---:R-:W-:Y:S04]  /*47a0*/  @!P1 SHF.R.U32.HI R0, RZ, R0, R13 ;  /* 0x00000000ff009219 */ /* 0x004fe8000001160d */
[----:B------:R-:W-:Y:S05]  /*47b0*/  @!P1 SEL R9, R10, R0, !P0 ;  /* 0x000000000a099207 */ /* 0x000fea0004000000 */
[----:B------:R-:W-:Y:S02]  /*47c0*/  @!P1 IMAD.IADD R0, R9, 0x1, -R8 ;  /* 0x0000000109009824 */ /* 0x000fe400078e0a08 */
[----:B------:R-:W-:Y:S02]  /*47d0*/  @!P1 IMAD.IADD R8, R8, 0x1, -R9 ;  /* 0x0000000108089824 */ /* 0x000fe400078e0a09 */
[----:B------:R-:W-:Y:S02]  /*47e0*/  @!P1 IMAD R11, R0, R2, R11 ;  /* 0x00000002000b9224 */ /* 0x000fe400078e020b */
[----:B------:R-:W-:Y:S01]  /*47f0*/  @!P1 IMAD R10, R8, R12, R10 ;  /* 0x0000000c080a9224 */ /* 0x000fe200078e020a */
[----:B-1----:R-:W-:Y:S06]  /*4800*/  @!P5 BRA `(.L_x_77) ;  /* 0x0000004c0088d947 */ /* 0x002fec0003800000 */
.L_x_167:
[----:B------:R-:W-:Y:S01]  /*4810*/  @!P4 IADD3 R2, P0, PT, R30, 0x580, RZ ;  /* 0x000005801e02c810 */ /* 0x000fe20007f1e0ff */
[----:B------:R-:W-:Y:S01]  /*4820*/  VOTEU.ALL UP1, P4 ;  /* 0x0000000000ff7886 */ /* 0x000fe20002020000 */
[----:B------:R-:W-:Y:S01]  /*4830*/  UMOV UR18, 0x0 ;  /* 0x0000000000127882 */ /* 0x000fe20000000000 */
[----:B------:R-:W-:Y:S01]  /*4840*/  UMOV UR19, 0x10000000 ;  /* 0x1000000000137882 */ /* 0x000fe20000000000 */
[----:B------:R-:W-:Y:S01]  /*4850*/  @!P4 R2UR UR9, R2 ;  /* 0x000000000209c2ca */ /* 0x000fe200000e0000 */
[----:B-1----:R-:W-:Y:S01]  /*4860*/  @!P4 IMAD.X R0, RZ, RZ, R31, P0 ;  /* 0x000000ffff00c224 */ /* 0x002fe200000e061f */
[----:B------:R-:W-:Y:S01]  /*4870*/  @!UP1 UIADD3 UR10, UPT, UPT, UR34, 0x60, URZ ;  /* 0x00000060220a9890 */ /* 0x000fe2000fffe0ff */
[----:B------:R-:W-:Y:S01]  /*4880*/  ISETP.NE.AND P0, PT, R28, 0x2, PT ;  /* 0x000000021c00780c */ /* 0x000fe20003f05270 */
[----:B------:R-:W-:Y:S01]  /*4890*/  UMOV UR11, UR35 ;  /* 0x00000023000b7c82 */ /* 0x000fe20008000000 */
[----:B------:R-:W-:Y:S01]  /*48a0*/  UMOV UR12, UR36 ;  /* 0x00000024000c7c82 */ /* 0x000fe20008000000 */
[----:B------:R-:W-:Y:S01]  /*48b0*/  @!P4 R2UR UR8, R0 ;  /* 0x000000000008c2ca */ /* 0x000fe200000e0000 */
[----:B------:R-:W-:Y:S01]  /*48c0*/  IMAD.IADD R14, R10, 0x1, R86 ;  /* 0x000000010a0e7824 */ /* 0x000fe200078e0256 */
[----:B------:R-:W-:Y:S01]  /*48d0*/  @P3 R2UR UR36, R26 ;  /* 0x000000001a2432ca */ /* 0x000fe200000e0000 */
[----:B------:R-:W-:Y:S01]  /*48e0*/  IMAD.IADD R15, R11, 0x1, R87 ;  /* 0x000000010b0f7824 */ /* 0x000fe200078e0257 */
[----:B------:R-:W-:Y:S02]  /*48f0*/  SEL R0, RZ, 0x1, P0 ;  /* 0x00000001ff007807 */ /* 0x000fe40000000000 */
[----:B------:R-:W-:Y:S01]  /*4900*/  LOP3.LUT R29, R29, 0x1, RZ, 0x3c, !PT ;  /* 0x000000011d1d7812 */ /* 0x000fe200078e3cff */
[----:B------:R-:W-:Y:S01]  /*4910*/  IMAD.U32 R8, RZ, RZ, UR9 ;  /* 0x00000009ff087e24 */ /* 0x000fe2000f8e00ff */
[----:B------:R-:W-:Y:S01]  /*4920*/  @!UP1 UIADD3 UR9, UPT, UPT, UR7, 0x58, URZ ;  /* 0x0000005807099890 */ /* 0x000fe2000fffe0ff */
[----:B------:R-:W-:Y:S02]  /*4930*/  LOP3.LUT R27, R27, R0, RZ, 0x3c, !PT ;  /* 0x000000001b1b7212 */ /* 0x000fe400078e3cff */
[----:B------:R-:W-:Y:S02]  /*4940*/  SEL R28, R28, RZ, P0 ;  /* 0x000000ff1c1c7207 */ /* 0x000fe40000000000 */
[----:B------:R-:W-:Y:S01]  /*4950*/  IMAD.U32 R9, RZ, RZ, UR8 ;  /* 0x00000008ff097e24 */ /* 0x000fe2000f8e00ff */
[----:B------:R-:W-:Y:S01]  /*4960*/  @!P4 R2UR UR14, R8 ;  /* 0x00000000080ec2ca */ /* 0x000fe200000e0000 */
[----:B------:R-:W-:Y:S01]  /*4970*/  @!UP1 UIADD3 UR8, UPT, UPT, UR7, 0x6200, URZ ;  /* 0x0000620007089890 */ /* 0x000fe2000fffe0ff */
[----:B------:R-:W-:Y:S02]  /*4980*/  VOTEU.ALL UP1, P4 ;  /* 0x0000000000ff7886 */ /* 0x000fe40002020000 */
[----:B------:R-:W-:Y:S11]  /*4990*/  @!P4 R2UR UR15, R9 ;  /* 0x00000000090fc2ca */ /* 0x000ff600000e0000 */
[----:B------:R-:W-:Y:S02]  /*49a0*/  @!UPT UIADD3 URZ, UPT, UPT, URZ, URZ, URZ ;  /* 0x000000fffffff290 */ /* 0x000fe4000fffe0ff */
[----:B------:R2:W-:Y:S01]  /*49b0*/  @!UP1 UTMALDG.3D [UR8], [UR14], desc[UR18] ;  /* 0x000012080e0095b4 */ /* 0x0005e20008011000 */
[----:B------:R2:W-:Y:S01]  /*49c0*/  @!P4 SYNCS.ARRIVE.TRANS64.RED.A0TR RZ, [UR7+0x58], R25 ;  /* 0x00005819ffffc9a7 */ /* 0x0005e20008300407 */
[----:B------:R-:W-:Y:S01]  /*49d0*/  UPLOP3.LUT UP1, UPT, UPT, UPT, UPT, 0x80, 0x8 ;  /* 0x000000000008789c */ /* 0x000fe20003f2f070 */
[----:B------:R-:W-:Y:S01]  /*49e0*/  SYNCS.ARRIVE.TRANS64.RED.A1T0 RZ, [UR13], RZ ;  /* 0x000000ffffff79a7 */ /* 0x000fe2000810040d */
[----:B------:R-:W-:Y:S09]  /*49f0*/  @P3 BRA `(.L_x_78) ;  /* 0xfffffff000a03947 */ /* 0x000ff2000383ffff */
[----:B------:R-:W-:-:S04]  /*4a00*/  SHF.L.U32 R2, R29, 0x1f, RZ ;  /* 0x0000001f1d027819 */ /* 0x000fc800000006ff */
[----:B------:R-:W1:Y:S02]  /*4a10*/  SYNCS.PHASECHK.TRANS64.TRYWAIT P0, [UR7+0x60], R2 ;  /* 0x00006002ff0075a7 */ /* 0x000e640008001107 */
[----:B-1----:R-:W-:Y:S05]  /*4a20*/  @!P0 BRA `(.L_x_79) ;  /* 0x0000004c00188947 */ /* 0x002fea0003800000 */
.L_x_169:
[----:B------:R-:W3:Y:S02]  /*4a30*/  SYNCS.PHASECHK.TRANS64.TRYWAIT P0, [UR7+0x68], R2 ;  /* 0x00006802ff0075a7 */ /* 0x000ee40008001107 */
[----:B---3--:R-:W-:Y:S05]  /*4a40*/  @!P0 BRA `(.L_x_80) ;  /* 0x0000004c00288947 */ /* 0x008fea0003800000 */
.L_x_171:
[----:B------:R-:W3:Y:S02]  /*4a50*/  SYNCS.PHASECHK.TRANS64.TRYWAIT P0, [UR7+0x70], R2 ;  /* 0x00007002ff0075a7 */ /* 0x000ee40008001107 */
[----:B---3--:R-:W-:Y:S05]  /*4a60*/  @!P0 BRA `(.L_x_81) ;  /* 0x0000004c00388947 */ /* 0x008fea0003800000 */
.L_x_173:
[----:B-1----:R-:W-:-:S07]  /*4a70*/  MOV R0, UR7 ;  /* 0x0000000700007c02 */ /* 0x002fce0008000f00 */
.L_x_82:
[----:B-1----:R-:W-:-:S04]  /*4a80*/  SHF.L.U32 R2, R29, 0x1f, RZ ;  /* 0x0000001f1d027819 */ /* 0x002fc800000006ff */
[----:B------:R1:W3:Y:S03]  /*4a90*/  SYNCS.PHASECHK.TRANS64.TRYWAIT P0, [R0+URZ+0x78], R2 ;  /* 0x00007802000075a7 */ /* 0x0002e600080011ff */
[----:B---3--:R-:W-:Y:S05]  /*4aa0*/  @!P0 NANOSLEEP.SYNCS 0x989680 ;  /* 0x009896800000895d */ /* 0x008fea0003900000 */
[----:B------:R-:W3:Y:S02]  /*4ab0*/  @!P0 SYNCS.PHASECHK.TRANS64 P0, [R0+URZ+0x78], R2 ;  /* 0x00007802000085a7 */ /* 0x000ee400080010ff */
[----:B--23--:R-:W-:Y:S05]  /*4ac0*/  @P0 EXIT ;  /* 0x000000000000094d */ /* 0x00cfea0003800000 */
[----:B------:R-:W-:Y:S05]  /*4ad0*/  BRA `(.L_x_82) ;  /* 0xfffffffc00e87947 */ /* 0x000fea000383ffff */
.L_x_67:
[----:B------:R-:W-:-:S06]  /*4ae0*/  UISETP.GE.AND UP1, UPT, UR8, 0x4, UPT ;  /* 0x000000040800788c */ /* 0x000fcc000bf26270 */
[----:B------:R-:W-:-:S13]  /*4af0*/  PLOP3.LUT P0, PT, PT, PT, UP1, 0x80, 0x8 ;  /* 0x000000000008781c */ /* 0x000fda0003f0f018 */
[----:B------:R-:W-:Y:S05]  /*4b00*/  @!P0 EXIT ;  /* 0x000000000000894d */ /* 0x000fea0003800000 */
[----:B------:R-:W-:Y:S01]  /*4b10*/  BAR.SYNC.DEFER_BLOCKING 0x6, 0xa0 ;  /* 0x0182800000007b1d */ /* 0x000fe20000010000 */
[C---:B------:R-:W-:Y:S01]  /*4b20*/  IMAD.SHL.U32 R2, R101.reuse, 0x20, RZ ;  /* 0x0000002065027824 */ /* 0x040fe200078e00ff */
[C---:B------:R-:W-:Y:S01]  /*4b30*/  SHF.L.U32 R46, R101.reuse, 0x10, RZ ;  /* 0x00000010652e7819 */ /* 0x040fe200000006ff */
[C---:B------:R-:W-:Y:S01]  /*4b40*/  IMAD.SHL.U32 R100, R101.reuse, 0x4, RZ ;  /* 0x0000000465647824 */ /* 0x040fe200078e00ff */
[C---:B------:R-:W-:Y:S01]  /*4b50*/  LOP3.LUT R102, R101.reuse, 0x60, RZ, 0xc0, !PT ;  /* 0x0000006065667812 */ /* 0x040fe200078ec0ff */
[----:B------:R-:W-:Y:S01]  /*4b60*/  HFMA2 R97, -RZ, RZ, 0, 5.9604644775390625e-08 ;  /* 0x00000001ff617431 */ /* 0x000fe200000001ff */
[----:B------:R-:W-:Y:S02]  /*4b70*/  UMOV UR48, 0x400 ;  /* 0x0000040000307882 */ /* 0x000fe40000000000 */
[----:B------:R-:W1:Y:S01]  /*4b80*/  LDC R91, c[0x0][0x370] ;  /* 0x0000dc00ff5b7b82 */ /* 0x000e620000000800 */
[----:B------:R-:W-:Y:S01]  /*4b90*/  ULEA UR48, UR37, UR48, 0x18 ;  /* 0x0000003025307291 */ /* 0x000fe2000f8ec0ff */
[----:B------:R-:W-:Y:S01]  /*4ba0*/  LOP3.LUT R3, R2, 0xc0, RZ, 0xc0, !PT ;  /* 0x000000c002037812 */ /* 0x000fe200078ec0ff */
[----:B------:R-:W-:Y:S01]  /*4bb0*/  HFMA2 R95, -RZ, RZ, 0, 0 ;  /* 0x00000000ff5f7431 */ /* 0x000fe200000001ff */
[----:B------:R-:W-:Y:S01]  /*4bc0*/  LOP3.LUT R99, R101, 0x2, RZ, 0xc0, !PT ;  /* 0x0000000265637812 */ /* 0x000fe200078ec0ff */
[----:B------:R-:W-:Y:S01]  /*4bd0*/  UIADD3 UR4, UPT, UPT, UR48, 0x200, URZ ;  /* 0x0000020030047890 */ /* 0x000fe2000fffe0ff */
[----:B------:R-:W-:Y:S01]  /*4be0*/  LOP3.LUT R100, R3, 0x18, R100, 0xf8, !PT ;  /* 0x0000001803647812 */ /* 0x000fe200078ef864 */
[----:B------:R-:W-:Y:S01]  /*4bf0*/  IMAD.MOV.U32 R45, RZ, RZ, RZ ;  /* 0x000000ffff2d7224 */ /* 0x000fe200078e00ff */
[----:B------:R-:W2:Y:S01]  /*4c00*/  LDC R42, c[0x0][0xb0c] ;  /* 0x0002c300ff2a7b82 */ /* 0x000ea20000000800 */
[----:B------:R-:W-:Y:S01]  /*4c10*/  LOP3.LUT R46, R46, 0x600000, RZ, 0xc0, !PT ;  /* 0x006000002e2e7812 */ /* 0x000fe200078ec0ff */
[----:B------:R-:W-:Y:S01]  /*4c20*/  IMAD.MOV.U32 R105, RZ, RZ, RZ ;  /* 0x000000ffff697224 */ /* 0x000fe200078e00ff */
[----:B------:R-:W-:Y:S01]  /*4c30*/  LOP3.LUT R100, R100, 0xf20, R2, 0xf8, !PT ;  /* 0x00000f2064647812 */ /* 0x000fe200078ef802 */
[----:B------:R-:W-:Y:S01]  /*4c40*/  IMAD.U32 R93, RZ, RZ, UR4 ;  /* 0x00000004ff5d7e24 */ /* 0x000fe2000f8e00ff */
[----:B------:R-:W-:Y:S01]  /*4c50*/  LOP3.LUT R101, R101, 0x4, RZ, 0xc0, !PT ;  /* 0x0000000465657812 */ /* 0x000fe200078ec0ff */
[----:B------:R-:W4:Y:S01]  /*4c60*/  LDCU.64 UR52, c[0x0][0x348] ;  /* 0x00006900ff3477ac */ /* 0x000f220008000a00 */
[----:B------:R-:W-:Y:S01]  /*4c70*/  MOV R96, RZ ;  /* 0x000000ff00607202 */ /* 0x000fe20000000f00 */
[----:B------:R-:W1:Y:S01]  /*4c80*/  LDC R89, c[0x0][0xb20] ;  /* 0x0002c800ff597b82 */ /* 0x000e620000000800 */
[----:B------:R-:W3:Y:S01]  /*4c90*/  LDS R0, [UR48+0x140] ;  /* 0x00014030ff007984 */ /* 0x000ee20008000800 */
[----:B------:R-:W-:Y:S01]  /*4ca0*/  IMAD R100, R100, 0x2, R93 ;  /* 0x0000000264647824 */ /* 0x000fe200078e025d */
[----:B------:R-:W1:Y:S03]  /*4cb0*/  LDCU.64 UR38, c[0x0][0x888] ;  /* 0x00011100ff2677ac */ /* 0x000e660008000a00 */
[--C-:B------:R-:W-:Y:S01]  /*4cc0*/  IMAD R99, R99, -0x10, R100.reuse ;  /* 0xfffffff063637824 */ /* 0x100fe200078e0264 */
[----:B------:R-:W1:Y:S01]  /*4cd0*/  LDCU.64 UR44, c[0x0][0x890] ;  /* 0x00011200ff2c77ac */ /* 0x000e620008000a00 */
[----:B------:R-:W1:Y:S01]  /*4ce0*/  LDC R41, c[0x0][0xb30] ;  /* 0x0002cc00ff297b82 */ /* 0x000e620000000800 */
[----:B------:R-:W-:Y:S01]  /*4cf0*/  IMAD R98, R101, -0x10, R100 ;  /* 0xfffffff065627824 */ /* 0x000fe200078e0264 */
[----:B------:R-:W-:Y:S01]  /*4d00*/  UMOV UR49, URZ ;  /* 0x000000ff00317c82 */ /* 0x000fe20008000000 */
[----:B------:R-:W-:-:S05]  /*4d10*/  UMOV UR51, URZ ;  /* 0x000000ff00337c82 */ /* 0x000fca0008000000 */
[----:B------:R-:W1:Y:S08]  /*4d20*/  LDC.64 R84, c[0x0][0xb10] ;  /* 0x0002c400ff547b82 */ /* 0x000e700000000a00 */
[----:B------:R-:W1:Y:S08]  /*4d30*/  LDC.64 R38, c[0x0][0xb18] ;  /* 0x0002c600ff267b82 */ /* 0x000e700000000a00 */
[----:B------:R-:W1:Y:S08]  /*4d40*/  LDC.64 R36, c[0x0][0xb28] ;  /* 0x0002ca00ff247b82 */ /* 0x000e700000000a00 */
[----:B------:R-:W1:Y:S01]  /*4d50*/  LDC.64 R82, c[0x0][0x8b0] ;  /* 0x00022c00ff527b82 */ /* 0x000e620000000a00 */
[----:B---3--:R-:W-:-:S07]  /*4d60*/  IMAD.IADD R46, R0, 0x1, R46 ;  /* 0x00000001002e7824 */ /* 0x008fce00078e022e */
[----:B------:R-:W3:Y:S08]  /*4d70*/  LDC.64 R80, c[0x0][0x8a8] ;  /* 0x00022a00ff507b82 */ /* 0x000ef00000000a00 */
[----:B--2-4-:R-:W1:Y:S02]  /*4d80*/  LDC R90, c[0x0][0x374] ;  /* 0x0000dd00ff5a7b82 */ /* 0x014e640000000800 */
.L_x_126:
[----:B------:R-:W-:Y:S02]  /*4d90*/  LEA R0, R105, UR48, 0x3 ;  /* 0x0000003069007c11 */ /* 0x000fe4000f8e18ff */
[----:B------:R-:W-:Y:S02]  /*4da0*/  SHF.L.U32 R2, R95, 0x1f, RZ ;  /* 0x0000001f5f027819 */ /* 0x000fe400000006ff */
[----:B-1----:R-:W-:Y:S02]  /*4db0*/  LEA R16, R105, UR48, 0x4 ;  /* 0x0000003069107c11 */ /* 0x002fe4000f8e20ff */
[----:B------:R-:W2:Y:S02]  /*4dc0*/  SYNCS.PHASECHK.TRANS64.TRYWAIT P0, [R0+URZ+0x90], R2 ;  /* 0x00009002000075a7 */ /* 0x000ea400080011ff */
[----:B--23--:R-:W-:Y:S05]  /*4dd0*/  @!P0 BRA `(.L_x_83) ;  /* 0x0000004800748947 */ /* 0x00cfea0003800000 */
.L_x_174:
[----:B------:R-:W4:Y:S01]  /*4de0*/  LDC.64 R10, c[0x0][0xb10] ;  /* 0x0002c400ff0a7b82 */ /* 0x000f220000000a00 */
[----:B------:R-:W3:Y:S01]  /*4df0*/  LDS.128 R16, [R16+0x120] ;  /* 0x0001200010107984 */ /* 0x000ee20000000c00 */
[----:B-1----:R-:W-:Y:S01]  /*4e00*/  ISETP.NE.AND P1, PT, R41, 0x1, PT ;  /* 0x000000012900780c */ /* 0x002fe20003f25270 */
[----:B--2---:R-:W-:Y:S01]  /*4e10*/  VIADD R0, R0, 0xa0 ;  /* 0x000000a000007836 */ /* 0x004fe20000000000 */
[----:B------:R-:W-:Y:S04]  /*4e20*/  ISETP.GE.AND P0, PT, R40, 0x1, PT ;  /* 0x000000012800780c */ /* 0x000fe80003f06270 */
[----:B------:R-:W1:Y:S01]  /*4e30*/  LDC.64 R8, c[0x0][0xb18] ;  /* 0x0002c600ff087b82 */ /* 0x000e620000000a00 */
[----:B------:R-:W-:Y:S01]  /*4e40*/  PRMT R0, RZ, 0x654, R0 ;  /* 0x00000654ff007816 */ /* 0x000fe20000000000 */
[----:B------:R-:W-:Y:S01]  /*4e50*/  @!PT LDS RZ, [RZ] ;  /* 0x00000000fffff984 */ /* 0x000fe20000000800 */
[----:B------:R-:W-:Y:S01]  /*4e60*/  @!PT LDS RZ, [RZ] ;  /* 0x00000000fffff984 */ /* 0x000fe20000000800 */
[----:B------:R-:W-:Y:S01]  /*4e70*/  @!PT LDS RZ, [RZ] ;  /* 0x00000000fffff984 */ /* 0x000fe20000000800 */
[----:B------:R-:W-:Y:S01]  /*4e80*/  @!PT LDS RZ, [RZ] ;  /* 0x00000000fffff984 */ /* 0x000fe20000000800 */
[----:B------:R2:W-:Y:S06]  /*4e90*/  MEMBAR.ALL.CTA ;  /* 0x0000000000007992 */ /* 0x0005ec0000008000 */
[----:B--2---:R-:W2:Y:S01]  /*4ea0*/  FENCE.VIEW.ASYNC.S ;  /* 0x00000000000073c6 */ /* 0x004ea20000000000 */
[----:B------:R-:W1:Y:S08]  /*4eb0*/  @!P1 LDC R12, c[0x0][0xb20] ;  /* 0x0002c800ff0c9b82 */ /* 0x000e700000000800 */
[----:B------:R-:W1:Y:S01]  /*4ec0*/  @!P1 LDC R7, c[0x0][0xb0c] ;  /* 0x0002c300ff079b82 */ /* 0x000e620000000800 */
[----:B--2---:R2:W-:Y:S01]  /*4ed0*/  SYNCS.ARRIVE.TRANS64.RED.A1T0 RZ, [R0+URZ], RZ ;  /* 0x000000ff00ff79a7 */ /* 0x0045e200081004ff */
[----:B---3--:R-:W-:Y:S04]  /*4ee0*/  LOP3.LUT P4, RZ, R18, 0x1, RZ, 0xc0, !PT ;  /* 0x0000000112ff7812 */ /* 0x008fe8000788c0ff */
[----:B------:R-:W-:Y:S09]  /*4ef0*/  P2R R103, PR, RZ, 0x10 ;  /* 0x00000010ff677803 */ /* 0x000ff20000000000 */
[----:B------:R-:W-:Y:S02]  /*4f00*/  @P4 MOV R44, R16 ;  /* 0x00000010002c4202 */ /* 0x000fe40000000f00 */
[----:B------:R-:W-:Y:S01]  /*4f10*/  @P4 LOP3.LUT R43, R17, 0xffff, RZ, 0xc0, !PT ;  /* 0x0000ffff112b4812 */ /* 0x000fe200078ec0ff */
[----:B--2-4-:R-:W-:Y:S06]  /*4f20*/  @!P0 BRA `(.L_x_84) ;  /* 0x0000000000a48947 */ /* 0x014fec0003800000 */
[----:B------:R-:W-:Y:S01]  /*4f30*/  IMAD.HI.U32 R0, R90, R39, RZ ;  /* 0x000000275a007227 */ /* 0x000fe200078e00ff */
[----:B------:R-:W-:Y:S02]  /*4f40*/  ISETP.NE.AND P0, PT, R38, 0x1, PT ;  /* 0x000000012600780c */ /* 0x000fe40003f05270 */
[----:B------:R-:W-:Y:S01]  /*4f50*/  ISETP.NE.AND P2, PT, R40, 0x1, PT ;  /* 0x000000012800780c */ /* 0x000fe20003f45270 */
[----:B------:R-:W-:Y:S01]  /*4f60*/  IMAD.HI.U32 R4, R91, R84, RZ ;  /* 0x000000545b047227 */ /* 0x000fe200078e00ff */
[----:B------:R-:W-:Y:S02]  /*4f70*/  SHF.R.U32.HI R0, RZ, R89, R0 ;  /* 0x00000059ff007219 */ /* 0x000fe40000011600 */
[----:B------:R-:W-:Y:S01]  /*4f80*/  ISETP.NE.AND P3, PT, R42, 0x1, PT ;  /* 0x000000012a00780c */ /* 0x000fe20003f65270 */
[----:B------:R-:W-:Y:S01]  /*4f90*/  IMAD.HI.U32 R6, R43, R39, RZ ;  /* 0x000000272b067227 */ /* 0x000fe200078e00ff */
[-C--:B------:R-:W-:Y:S02]  /*4fa0*/  SHF.R.U32.HI R4, RZ, R85.reuse, R4 ;  /* 0x00000055ff047219 */ /* 0x080fe40000011604 */
[----:B------:R-:W-:Y:S01]  /*4fb0*/  SEL R0, R90, R0, !P0 ;  /* 0x000000005a007207 */ /* 0x000fe20004000000 */
[----:B------:R-:W-:Y:S01]  /*4fc0*/  IMAD.HI.U32 R5, R44, R84, RZ ;  /* 0x000000542c057227 */ /* 0x000fe200078e00ff */
[----:B------:R-:W-:Y:S03]  /*4fd0*/  SEL R4, R91, R4, !P3 ;  /* 0x000000045b047207 */ /* 0x000fe60005800000 */
[-C--:B------:R-:W-:Y:S01]  /*4fe0*/  IMAD.HI.U32 R3, R0, R36.reuse, RZ ;  /* 0x0000002400037227 */ /* 0x080fe200078e00ff */
[----:B------:R-:W-:Y:S03]  /*4ff0*/  SHF.R.U32.HI R5, RZ, R85, R5 ;  /* 0x00000055ff057219 */ /* 0x000fe60000011605 */
[----:B------:R-:W-:Y:S01]  /*5000*/  IMAD.HI.U32 R2, R4, R36, RZ ;  /* 0x0000002404027227 */ /* 0x000fe200078e00ff */
[----:B------:R-:W-:Y:S02]  /*5010*/  @P2 SHF.R.U32.HI R0, RZ, R37, R3 ;  /* 0x00000025ff002219 */ /* 0x000fe40000011603 */
[----:B------:R-:W-:Y:S02]  /*5020*/  SHF.R.U32.HI R3, RZ, R89, R6 ;  /* 0x00000059ff037219 */ /* 0x000fe40000011606 */
[----:B------:R-:W-:Y:S01]  /*5030*/  @P2 SHF.R.U32.HI R4, RZ, R37, R2 ;  /* 0x00000025ff042219 */ /* 0x000fe20000011602 */
[----:B------:R-:W-:Y:S01]  /*5040*/  IMAD R0, R40, R0, RZ ;  /* 0x0000000028007224 */ /* 0x000fe200078e02ff */
[----:B------:R-:W-:Y:S02]  /*5050*/  SEL R3, R43, R3, !P0 ;  /* 0x000000032b037207 */ /* 0x000fe40004000000 */
[----:B------:R-:W-:Y:S01]  /*5060*/  SEL R2, R44, R5, !P3 ;  /* 0x000000052c027207 */ /* 0x000fe20005800000 */
[----:B------:R-:W-:Y:S01]  /*5070*/  IMAD R5, R40, R4, RZ ;  /* 0x0000000428057224 */ /* 0x000fe200078e02ff */
[C---:B------:R-:W-:Y:S01]  /*5080*/  ISETP.GE.AND P0, PT, R3.reuse, R0, PT ;  /* 0x000000000300720c */ /* 0x040fe20003f06270 */
[C---:B------:R-:W-:Y:S03]  /*5090*/  IMAD.HI.U32 R0, R3.reuse, R36, RZ ;  /* 0x0000002403007227 */ /* 0x040fe600078e00ff */
[C---:B------:R-:W-:Y:S02]  /*50a0*/  ISETP.GE.OR P0, PT, R2.reuse, R5, P0 ;  /* 0x000000050200720c */ /* 0x040fe40000706670 */
[----:B------:R-:W-:Y:S04]  /*50b0*/  SHF.R.U32.HI R0, RZ, R37, R0 ;  /* 0x00000025ff007219 */ /* 0x000fe80000011600 */
[C---:B------:R-:W-:Y:S05]  /*50c0*/  SEL R6, R3.reuse, R0, !P2 ;  /* 0x0000000003067207 */ /* 0x040fea0005000000 */
        /* <DEDUP_REMOVED lines=14> */
[----:B------:R-:W-:Y:S07]  /*51b0*/  IMAD R43, R3, R38, R43 ;  /* 0x00000026032b7224 */ /* 0x000fee00078e022b */
.L_x_84:
[----:B-1----:R-:W-:Y:S01]  /*51c0*/  @!P1 ISETP.NE.AND P0, PT, R8, 0x1, PT ;  /* 0x000000010800980c */ /* 0x002fe20003f05270 */
[----:B------:R-:W-:Y:S01]  /*51d0*/  @!P1 IMAD.HI.U32 R2, R43, R9, RZ ;  /* 0x000000092b029227 */ /* 0x000fe200078e00ff */
[----:B------:R-:W-:Y:S01]  /*51e0*/  R2UR UR42, R15 ;  /* 0x000000000f2a72ca */ /* 0x000fe200000e0000 */
[----:B------:R-:W-:Y:S01]  /*51f0*/  BSSY.RECONVERGENT B6, `(.L_x_85) ;  /* 0x0000031000067945 */ /* 0x000fe20003800200 */
[----:B------:R-:W-:Y:S01]  /*5200*/  R2UR UR41, R14 ;  /* 0x000000000e2972ca */ /* 0x000fe200000e0000 */
[C---:B------:R-:W-:Y:S01]  /*5210*/  @!P1 IMAD.HI.U32 R0, R44.reuse, R10, RZ ;  /* 0x0000000a2c009227 */ /* 0x040fe200078e00ff */
[----:B------:R-:W-:Y:S02]  /*5220*/  @!P1 SHF.R.U32.HI R2, RZ, R12, R2 ;  /* 0x0000000cff029219 */ /* 0x000fe40000011602 */
[----:B------:R-:W-:Y:S01]  /*5230*/  @!P1 ISETP.NE.AND P2, PT, R7, 0x1, PT ;  /* 0x000000010700980c */ /* 0x000fe20003f45270 */
[----:B------:R-:W-:Y:S01]  /*5240*/  VIADD R105, R105, 0x1 ;  /* 0x0000000169697836 */ /* 0x000fe20000000000 */
[----:B------:R-:W-:Y:S02]  /*5250*/  @!P1 SEL R2, R43, R2, !P0 ;  /* 0x000000022b029207 */ /* 0x000fe40004000000 */
[----:B------:R-:W-:Y:S02]  /*5260*/  @!P1 SHF.R.U32.HI R0, RZ, R11, R0 ;  /* 0x0000000bff009219 */ /* 0x000fe40000011600 */
[----:B------:R-:W-:Y:S01]  /*5270*/  LOP3.LUT P0, RZ, R93, 0x1b0, RZ, 0xc0, !PT ;  /* 0x000001b05dff7812 */ /* 0x000fe2000780c0ff */
[----:B------:R-:W-:Y:S01]  /*5280*/  USHF.L.U32 UR42, UR42, 0x7, URZ ;  /* 0x000000072a2a7899 */ /* 0x000fe200080006ff */
[----:B------:R-:W-:Y:S01]  /*5290*/  @!P1 SEL R3, R44, R0, !P2 ;  /* 0x000000002c039207 */ /* 0x000fe20005000000 */
[----:B------:R-:W-:Y:S01]  /*52a0*/  USHF.L.U32 UR41, UR41, 0x7, URZ ;  /* 0x0000000729297899 */ /* 0x000fe200080006ff */
[----:B------:R-:W-:Y:S03]  /*52b0*/  @P4 SHF.R.U32.HI R94, RZ, 0x10, R17 ;  /* 0x00000010ff5e4819 */ /* 0x000fe60000011611 */
[----:B------:R-:W-:Y:S02]  /*52c0*/  @!P1 IMAD.IADD R0, R2, 0x1, -R3 ;  /* 0x0000000102009824 */ /* 0x000fe400078e0a03 */
[----:B------:R-:W-:Y:S02]  /*52d0*/  @!P1 IMAD.IADD R2, R3, 0x1, -R2 ;  /* 0x0000000103029824 */ /* 0x000fe400078e0a02 */
[----:B------:R-:W-:Y:S02]  /*52e0*/  @!P1 IMAD R44, R0, R7, R44 ;  /* 0x00000007002c9224 */ /* 0x000fe400078e022c */
[----:B------:R-:W-:Y:S01]  /*52f0*/  @!P1 IMAD R43, R2, R8, R43 ;  /* 0x00000008022b9224 */ /* 0x000fe200078e022b */
[----:B------:R-:W-:Y:S06]  /*5300*/  @!P0 BRA `(.L_x_86) ;  /* 0x00000000007c8947 */ /* 0x000fec0003800000 */
[----:B------:R-:W1:Y:S01]  /*5310*/  LDCU.64 UR8, c[0x4][0x80] ;  /* 0x01001000ff0877ac */ /* 0x000e620008000a00 */
[----:B------:R-:W-:Y:S01]  /*5320*/  MOV R2, 0x0 ;  /* 0x0000000000027802 */ /* 0x000fe20000000f00 */
[----:B------:R-:W-:Y:S02]  /*5330*/  HFMA2 R12, -RZ, RZ, 0, 5.9604644775390625e-08 ;  /* 0x00000001ff0c7431 */ /* 0x000fe400000001ff */
[----:B------:R-:W-:Y:S01]  /*5340*/  IMAD.MOV.U32 R8, RZ, RZ, 0x70 ;  /* 0x00000070ff087424 */ /* 0x000fe200078e00ff */
[----:B------:R2:W3:Y:S01]  /*5350*/  LDC.64 R14, c[0x4][R2] ;  /* 0x01000000020e7b82 */ /* 0x0004e20000000a00 */
[----:B------:R-:W4:Y:S01]  /*5360*/  LDCU.64 UR6, c[0x4][0x88] ;  /* 0x01001100ff0677ac */ /* 0x000f220008000a00 */
[----:B------:R-:W-:Y:S01]  /*5370*/  IMAD.MOV.U32 R13, RZ, RZ, RZ ;  /* 0x000000ffff0d7224 */ /* 0x000fe200078e00ff */
[----:B------:R-:W2:Y:S01]  /*5380*/  LDCU.64 UR4, c[0x4][0x8] ;  /* 0x01000100ff0477ac */ /* 0x000ea20008000a00 */
[----:B-1----:R-:W-:Y:S01]  /*5390*/  MOV R5, UR9 ;  /* 0x0000000900057c02 */ /* 0x002fe20008000f00 */
[----:B------:R-:W-:Y:S01]  /*53a0*/  IMAD.U32 R4, RZ, RZ, UR8 ;  /* 0x00000008ff047e24 */ /* 0x000fe2000f8e00ff */
[----:B----4-:R-:W-:Y:S01]  /*53b0*/  MOV R7, UR7 ;  /* 0x0000000700077c02 */ /* 0x010fe20008000f00 */
[----:B------:R-:W-:Y:S01]  /*53c0*/  IMAD.U32 R6, RZ, RZ, UR6 ;  /* 0x00000006ff067e24 */ /* 0x000fe2000f8e00ff */
[----:B--2---:R-:W-:Y:S01]  /*53d0*/  MOV R11, UR5 ;  /* 0x00000005000b7c02 */ /* 0x004fe20008000f00 */
[----:B------:R-:W-:Y:S02]  /*53e0*/  IMAD.U32 R10, RZ, RZ, UR4 ;  /* 0x00000004ff0a7e24 */ /* 0x000fe4000f8e00ff */
[----:B------:R-:W-:Y:S07]  /*53f0*/  LEPC R20, `(.L_x_87) ;  /* 0x000000001014794e */ /* 0x000fee0000000000 */
[----:B---3-5:R-:W-:Y:S05]  /*5400*/  CALL.ABS.NOINC R14 ;  /* 0x000000000e007343 */ /* 0x028fea0003c00000 */
.L_x_87:
[----:B------:R-:W1:Y:S01]  /*5410*/  LDCU.64 UR8, c[0x4][0x80] ;  /* 0x01001000ff0877ac */ /* 0x000e620008000a00 */
[----:B------:R-:W2:Y:S01]  /*5420*/  LDC.64 R2, c[0x4][R2] ;  /* 0x0100000002027b82 */ /* 0x000ea20000000a00 */
[----:B------:R-:W-:Y:S02]  /*5430*/  HFMA2 R12, -RZ, RZ, 0, 5.9604644775390625e-08 ;  /* 0x00000001ff0c7431 */ /* 0x000fe400000001ff */
[----:B------:R-:W-:Y:S02]  /*5440*/  IMAD.MOV.U32 R8, RZ, RZ, 0x70 ;  /* 0x00000070ff087424 */ /* 0x000fe400078e00ff */
[----:B------:R-:W-:Y:S01]  /*5450*/  IMAD.MOV.U32 R13, RZ, RZ, RZ ;  /* 0x000000ffff0d7224 */ /* 0x000fe200078e00ff */
[----:B------:R-:W3:Y:S01]  /*5460*/  LDCU.64 UR6, c[0x4][0x88] ;  /* 0x01001100ff0677ac */ /* 0x000ee20008000a00 */
[----:B------:R-:W4:Y:S01]  /*5470*/  LDCU.64 UR4, c[0x4][0x8] ;  /* 0x01000100ff0477ac */ /* 0x000f220008000a00 */
[----:B-1----:R-:W-:Y:S02]  /*5480*/  MOV R4, UR8 ;  /* 0x0000000800047c02 */ /* 0x002fe40008000f00 */
[----:B------:R-:W-:Y:S02]  /*5490*/  MOV R5, UR9 ;  /* 0x0000000900057c02 */ /* 0x000fe40008000f00 */
[----:B---3--:R-:W-:Y:S01]  /*54a0*/  MOV R7, UR7 ;  /* 0x0000000700077c02 */ /* 0x008fe20008000f00 */
[----:B------:R-:W-:Y:S01]  /*54b0*/  IMAD.U32 R6, RZ, RZ, UR6 ;  /* 0x00000006ff067e24 */ /* 0x000fe2000f8e00ff */
[----:B----4-:R-:W-:Y:S01]  /*54c0*/  MOV R11, UR5 ;  /* 0x00000005000b7c02 */ /* 0x010fe20008000f00 */
[----:B------:R-:W-:Y:S02]  /*54d0*/  IMAD.U32 R10, RZ, RZ, UR4 ;  /* 0x00000004ff0a7e24 */ /* 0x000fe4000f8e00ff */
[----:B------:R-:W-:Y:S07]  /*54e0*/  LEPC R20, `(.L_x_86) ;  /* 0x000000001014794e */ /* 0x000fee0000000000 */
[----:B--2---:R-:W-:Y:S05]  /*54f0*/  CALL.ABS.NOINC R2 ;  /* 0x0000000002007343 */ /* 0x004fea0003c00000 */
.L_x_86:
[----:B------:R-:W-:Y:S05]  /*5500*/  BSYNC.RECONVERGENT B6 ;  /* 0x0000000000067941 */ /* 0x000fea0003800200 */
.L_x_85:
[----:B------:R-:W-:Y:S01]  /*5510*/  ISETP.NE.U32.AND P4, PT, R82, RZ, PT ;  /* 0x000000ff5200720c */ /* 0x000fe20003f85070 */
[----:B------:R-:W-:Y:S01]  /*5520*/  UISETP.NE.AND UP2, UPT, UR50, URZ, UPT ;  /* 0x000000ff3200728c */ /* 0x000fe2000bf45270 */
[----:B------:R-:W-:Y:S01]  /*5530*/  ISETP.NE.U32.AND P2, PT, RZ, UR38, PT ;  /* 0x00000026ff007c0c */ /* 0x000fe2000bf45070 */
[----:B------:R-:W-:Y:S01]  /*5540*/  UISETP.NE.U32.AND UP1, UPT, UR44, URZ, UPT ;  /* 0x000000ff2c00728c */ /* 0x000fe2000bf25070 */
[----:B------:R-:W-:Y:S01]  /*5550*/  ISETP.NE.AND.EX P4, PT, R83, RZ, PT, P4 ;  /* 0x000000ff5300720c */ /* 0x000fe20003f85340 */
[----:B------:R-:W-:Y:S01]  /*5560*/  UPLOP3.LUT UP0, UPT, UPT, UPT, UPT, 0x40, 0x4 ;  /* 0x000000000004789c */ /* 0x000fe20003f0e870 */
[----:B------:R-:W-:Y:S01]  /*5570*/  ISETP.NE.AND.EX P2, PT, RZ, UR39, PT, P2 ;  /* 0x00000027ff007c0c */ /* 0x000fe2000bf45320 */
[----:B------:R-:W-:Y:S01]  /*5580*/  UISETP.NE.AND.EX UP1, UPT, UR45, URZ, UPT, UP1 ;  /* 0x000000ff2d00728c */ /* 0x000fe2000bf25310 */
[----:B------:R-:W-:Y:S04]  /*5590*/  PLOP3.LUT P1, PT, PT, PT, UP2, 0x80, 0x8 ;  /* 0x000000000008781c */ /* 0x000fe80003f2f028 */
[----:B------:R-:W-:Y:S06]  /*55a0*/  @UP2 UPLOP3.LUT UP0, UPT, UPT, UPT, UP1, 0x80, 0x8 ;  /* 0x000000000008289c */ /* 0x000fec0003f0f010 */
[----:B------:R-:W-:Y:S01]  /*55b0*/  PLOP3.LUT P0, PT, PT, PT, UP0, 0x80, 0x8 ;  /* 0x000000000008781c */ /* 0x000fe20003f0f008 */
[----:B------:R-:W-:Y:S01]  /*55c0*/  @!UPT UIADD3 URZ, UPT, UPT, URZ, URZ, URZ ;  /* 0x000000fffffff290 */ /* 0x000fe2000fffe0ff */
[----:B------:R-:W-:Y:S11]  /*55d0*/  BRA.U !UP1, `(.L_x_88) ;  /* 0x0000000109387547 */ /* 0x000ff6000b800000 */
[----:B------:R-:W-:Y:S01]  /*55e0*/  UISETP.NE.U32.AND UP0, UPT, UR38, URZ, UPT ;  /* 0x000000ff2600728c */ /* 0x000fe2000bf05070 */
[----:B------:R-:W-:Y:S02]  /*55f0*/  HFMA2 R0, -RZ, RZ, 0, 5.9604644775390625e-08 ;  /* 0x00000001ff007431 */ /* 0x000fe400000001ff */
[----:B------:R-:W-:Y:S01]  /*5600*/  IMAD.MOV.U32 R88, RZ, RZ, 0x1 ;  /* 0x00000001ff587424 */ /* 0x000fe200078e00ff */
[----:B------:R-:W-:Y:S06]  /*5610*/  UISETP.NE.AND.EX UP0, UPT, UR39, URZ, UPT, UP0 ;  /* 0x000000ff2700728c */ /* 0x000fec000bf05300 */
[----:B------:R-:W-:Y:S05]  /*5620*/  PLOP3.LUT P3, PT, PT, PT, UP0, 0x80, 0x8 ;  /* 0x000000000008781c */ /* 0x000fea0003f6f008 */
[----:B------:R-:W1:Y:S01]  /*5630*/  @UP0 LDCU.64 UR6, c[0x0][0x888] ;  /* 0x00011100ff0607ac */ /* 0x000e620008000a00 */
[----:B------:R-:W-:Y:S07]  /*5640*/  @UP0 UIMAD UR4, UR36, UR44, URZ ;  /* 0x0000002c240402a4 */ /* 0x000fee000f8e02ff */
[----:B------:R-:W-:Y:S01]  /*5650*/  @!P3 PRMT R88, R0, 0x7610, R88 ;  /* 0x000076100058b816 */ /* 0x000fe20000000058 */
[----:B-1----:R-:W-:Y:S03]  /*5660*/  @UP0 UIMAD.WIDE UR6, UR4, 0x4, UR6 ;  /* 0x00000004040608a5 */ /* 0x002fe6000f8e0206 */
[----:B------:R-:W1:Y:S03]  /*5670*/  @!UP0 LDCU UR4, c[0x0][0x880] ;  /* 0x00011000ff0487ac */ /* 0x000e660008000800 */
[----:B------:R-:W-:Y:S01]  /*5680*/  IMAD.U32 R2, RZ, RZ, UR6 ;  /* 0x00000006ff027e24 */ /* 0x000fe2000f8e00ff */
[----:B------:R-:W-:Y:S05]  /*5690*/  MOV R3, UR7 ;  /* 0x0000000700037c02 */ /* 0x000fea0008000f00 */
[----:B-----5:R2:W5:Y:S02]  /*56a0*/  @P3 LDG.E R49, desc[UR46][R2.64] ;  /* 0x0000002e02313981 */ /* 0x020564000c1e1900 */
[----:B-12---:R-:W-:Y:S02]  /*56b0*/  @!P3 IMAD.U32 R49, RZ, RZ, UR4 ;  /* 0x00000004ff31be24 */ /* 0x006fe4000f8e00ff */
.L_x_88:
[----:B------:R-:W-:Y:S05]  /*56c0*/  @!P4 BRA `(.L_x_89) ;  /* 0x000000000020c947 */ /* 0x000fea0003800000 */
[----:B------:R-:W-:Y:S04]  /*56d0*/  ISETP.NE.U32.AND P3, PT, R80, RZ, PT ;  /* 0x000000ff5000720c */ /* 0x000fe80003f65070 */
[----:B------:R-:W-:Y:S11]  /*56e0*/  ISETP.NE.AND.EX P3, PT, R81, RZ, PT, P3 ;  /* 0x000000ff5100720c */ /* 0x000ff60003f65330 */
[----:B------:R-:W-:Y:S02]  /*56f0*/  @!UPT UIADD3 URZ, UPT, UPT, URZ, URZ, URZ ;  /* 0x000000fffffff290 */ /* 0x000fe4000fffe0ff */
[----:B------:R-:W1:Y:S01]  /*5700*/  @P3 LDC.64 R2, c[0x0][0x8a8] ;  /* 0x00022a00ff023b82 */ /* 0x000e620000000a00 */
[----:B------:R-:W-:Y:S04]  /*5710*/  @P3 IMAD R0, R82, UR36, RZ ;  /* 0x0000002452003c24 */ /* 0x000fe8000f8e02ff */
[----:B-1----:R-:W-:Y:S05]  /*5720*/  @P3 IMAD.WIDE R2, R0, 0x4, R2 ;  /* 0x0000000400023825 */ /* 0x002fea00078e0202 */
[----:B-----5:R1:W5:Y:S02]  /*5730*/  @P3 LDG.E R47, desc[UR46][R2.64] ;  /* 0x0000002e022f3981 */ /* 0x020364000c1e1900 */
[----:B-1----:R-:W2:Y:S02]  /*5740*/  @!P3 LDC R47, c[0x0][0x8a0] ;  /* 0x00022800ff2fbb82 */ /* 0x002ea40000000800 */
.L_x_89:
[----:B-----5:R-:W-:Y:S01]  /*5750*/  FSETP.NEU.AND P3, PT, R49, RZ, PT ;  /* 0x000000ff3100720b */ /* 0x020fe20003f6d000 */
[----:B------:R-:W-:Y:S01]  /*5760*/  BSSY B1, `(.L_x_90) ;  /* 0x0000039000017945 */ /* 0x000fe20003800000 */
[----:B------:R-:W-:Y:S01]  /*5770*/  SEL R3, RZ, 0xffffffff, P2 ;  /* 0xffffffffff037807 */ /* 0x000fe20001000000 */
[----:B------:R-:W-:Y:S01]  /*5780*/  IMAD.MOV.U32 R66, RZ, RZ, 0x1 ;  /* 0x00000001ff427424 */ /* 0x000fe200078e00ff */
[----:B------:R-:W-:Y:S01]  /*5790*/  @P1 LOP3.LUT P2, RZ, R88, 0xff, RZ, 0xc0, !PT ;  /* 0x000000ff58ff1812 */ /* 0x000fe2000784c0ff */
[----:B------:R-:W-:Y:S01]  /*57a0*/  IMAD R48, R45, 0x80, R46 ;  /* 0x000000802d307824 */ /* 0x000fe200078e022e */
[----:B------:R-:W-:Y:S01]  /*57b0*/  @P1 SEL R0, RZ, 0xffffffff, P3 ;  /* 0xffffffffff001807 */ /* 0x000fe20001800000 */
[----:B------:R-:W-:Y:S01]  /*57c0*/  IMAD R106, R101, -0x10, R99 ;  /* 0xfffffff0656a7824 */ /* 0x000fe200078e0263 */
[----:B------:R-:W-:Y:S01]  /*57d0*/  LOP3.LUT R97, R97, 0x1, RZ, 0x3c, !PT ;  /* 0x0000000161617812 */ /* 0x000fe200078e3cff */
[----:B------:R-:W-:Y:S01]  /*57e0*/  IMAD.MOV.U32 R65, RZ, RZ, RZ ;  /* 0x000000ffff417224 */ /* 0x000fe200078e00ff */
[----:B------:R-:W-:Y:S02]  /*57f0*/  @P0 SEL R0, R3, R0, !P2 ;  /* 0x0000000003000207 */ /* 0x000fe40005000000 */
[----:B------:R-:W-:Y:S02]  /*5800*/  CS2R R78, SRZ ;  /* 0x00000000004e7805 */ /* 0x000fe4000001ff00 */
[----:B------:R-:W-:Y:S02]  /*5810*/  LEA R64, R45, UR48, 0x3 ;  /* 0x000000302d407c11 */ /* 0x000fe4000f8e18ff */
[----:B------:R-:W-:Y:S02]  /*5820*/  CS2R R76, SRZ ;  /* 0x00000000004c7805 */ /* 0x000fe4000001ff00 */
[----:B------:R-:W-:Y:S02]  /*5830*/  @P1 LOP3.LUT R0, R0, 0x1, RZ, 0xc0, !PT ;  /* 0x0000000100001812 */ /* 0x000fe400078ec0ff */
[----:B------:R-:W-:Y:S02]  /*5840*/  CS2R R70, SRZ ;  /* 0x0000000000467805 */ /* 0x000fe4000001ff00 */
[----:B------:R-:W-:Y:S02]  /*5850*/  PLOP3.LUT P2, PT, PT, PT, UP1, 0x80, 0x8 ;  /* 0x000000000008781c */ /* 0x000fe40003f4f018 */
[----:B------:R-:W-:Y:S02]  /*5860*/  CS2R R68, SRZ ;  /* 0x0000000000447805 */ /* 0x000fe4000001ff00 */
[----:B------:R-:W-:Y:S02]  /*5870*/  ISETP.NE.U32.OR P5, PT, R0, 0x1, !P1 ;  /* 0x000000010000780c */ /* 0x000fe40004fa5470 */
[----:B------:R-:W-:Y:S02]  /*5880*/  CS2R R62, SRZ ;  /* 0x00000000003e7805 */ /* 0x000fe4000001ff00 */
[----:B------:R-:W-:Y:S02]  /*5890*/  LOP3.LUT P4, R104, R88, 0xff, RZ, 0xc0, !PT ;  /* 0x000000ff58687812 */ /* 0x000fe4000788c0ff */
[----:B------:R-:W-:Y:S02]  /*58a0*/  CS2R R60, SRZ ;  /* 0x00000000003c7805 */ /* 0x000fe4000001ff00 */
[----:B------:R-:W-:Y:S02]  /*58b0*/  SEL R2, RZ, 0xffffffff, P3 ;  /* 0xffffffffff027807 */ /* 0x000fe40001800000 */
[----:B------:R-:W-:Y:S02]  /*58c0*/  CS2R R58, SRZ ;  /* 0x00000000003a7805 */ /* 0x000fe4000001ff00 */
[----:B------:R-:W-:Y:S02]  /*58d0*/  P2R R107, PR, RZ, 0x20 ;  /* 0x00000020ff6b7803 */ /* 0x000fe40000000000 */
[----:B------:R-:W-:Y:S02]  /*58e0*/  CS2R R56, SRZ ;  /* 0x0000000000387805 */ /* 0x000fe4000001ff00 */
[----:B------:R-:W-:Y:S02]  /*58f0*/  @P2 SEL R2, R3, R2, !P4 ;  /* 0x0000000203022207 */ /* 0x000fe40006000000 */
[----:B------:R-:W-:Y:S02]  /*5900*/  @P5 SHF.L.U32 R0, R97, 0x1f, RZ ;  /* 0x0000001f61005819 */ /* 0x000fe400000006ff */
[----:B------:R-:W-:Y:S02]  /*5910*/  LOP3.LUT R2, R2, 0x1, RZ, 0xc0, !PT ;  /* 0x0000000102027812 */ /* 0x000fe400078ec0ff */
[----:B------:R1:W3:Y:S02]  /*5920*/  @P5 SYNCS.PHASECHK.TRANS64.TRYWAIT P1, [UR48+0x40], R0 ;  /* 0x00004000ff0055a7 */ /* 0x0002e40008021130 */
[----:B------:R-:W-:Y:S04]  /*5930*/  ISETP.NE.U32.AND P2, PT, R2, 0x1, PT ;  /* 0x000000010200780c */ /* 0x000fe80003f45070 */
[----:B------:R-:W-:Y:S02]  /*5940*/  P2R R67, PR, RZ, 0x4 ;  /* 0x00000004ff437803 */ /* 0x000fe40000000000 */
[----:B-1----:R-:W-:Y:S04]  /*5950*/  SHF.L.U32 R0, R96, 0x1f, RZ ;  /* 0x0000001f60007819 */ /* 0x002fe800000006ff */
[----:B------:R1:W4:Y:S01]  /*5960*/  SYNCS.PHASECHK.TRANS64.TRYWAIT P0, [R64+URZ+0xb0], R0 ;  /* 0x0000b000400075a7 */ /* 0x00032200080011ff */
[----:B---3--:R-:W-:Y:S01]  /*5970*/  @P5 SEL R66, RZ, 0x1, !P1 ;  /* 0x00000001ff425807 */ /* 0x008fe20004800000 */
[----:B-1----:R-:W-:Y:S06]  /*5980*/  @!P5 BRA `(.L_x_91) ;  /* 0x000000000058d947 */ /* 0x002fec0003800000 */
[----:B------:R-:W-:Y:S01]  /*5990*/  IMAD.MOV.U32 R79, RZ, RZ, RZ ;  /* 0x000000ffff4f7224 */ /* 0x000fe200078e00ff */
[----:B------:R-:W-:Y:S01]  /*59a0*/  ISETP.NE.AND P1, PT, R66, RZ, PT ;  /* 0x000000ff4200720c */ /* 0x000fe20003f25270 */
[----:B------:R-:W-:Y:S01]  /*59b0*/  BSSY B0, `(.L_x_92) ;  /* 0x000000c000007945 */ /* 0x000fe20003800000 */
[----:B------:R-:W-:Y:S02]  /*59c0*/  CS2R R58, SRZ ;  /* 0x00000000003a7805 */ /* 0x000fe4000001ff00 */
[----:B------:R-:W-:Y:S02]  /*59d0*/  CS2R R56, SRZ ;  /* 0x0000000000387805 */ /* 0x000fe4000001ff00 */
[----:B------:R-:W-:Y:S02]  /*59e0*/  CS2R R62, SRZ ;  /* 0x00000000003e7805 */ /* 0x000fe4000001ff00 */
[----:B------:R-:W-:Y:S02]  /*59f0*/  CS2R R60, SRZ ;  /* 0x00000000003c7805 */ /* 0x000fe4000001ff00 */
[----:B------:R-:W-:Y:S02]  /*5a00*/  CS2R R70, SRZ ;  /* 0x0000000000467805 */ /* 0x000fe4000001ff00 */
[----:B------:R-:W-:Y:S02]  /*5a10*/  CS2R R68, SRZ ;  /* 0x0000000000447805 */ /* 0x000fe4000001ff00 */
[----:B------:R-:W-:Y:S01]  /*5a20*/  CS2R R76, SRZ ;  /* 0x00000000004c7805 */ /* 0x000fe2000001ff00 */
[----:B------:R-:W-:Y:S06]  /*5a30*/  @P1 BRA `(.L_x_93) ;  /* 0x00000000000c1947 */ /* 0x000fec0003800000 */
[----:B------:R-:W-:Y:S04]  /*5a40*/  SHF.L.U32 R3, R97, 0x1f, RZ ;  /* 0x0000001f61037819 */ /* 0x000fe800000006ff */
[----:B------:R-:W1:Y:S02]  /*5a50*/  SYNCS.PHASECHK.TRANS64.TRYWAIT P1, [UR48+0x40], R3 ;  /* 0x00004003ff0075a7 */ /* 0x000e640008021130 */
[----:B-1----:R-:W-:Y:S05]  /*5a60*/  @!P1 BRA `(.L_x_94) ;  /* 0x0000003c00649947 */ /* 0x002fea0003800000 */
.L_x_93:
[----:B------:R-:W-:Y:S05]  /*5a70*/  BSYNC B0 ;  /* 0x0000000000007941 */ /* 0x000fea0003800000 */
.L_x_92:
[----:B------:R-:W-:Y:S01]  /*5a80*/  ISETP.NE.AND P1, PT, R67, RZ, PT ;  /* 0x000000ff4300720c */ /* 0x000fe20003f25270 */
[----:B------:R-:W-:Y:S11]  /*5a90*/  HFMA2 R65, -RZ, RZ, 0, 5.9604644775390625e-08 ;  /* 0x00000001ff417431 */ /* 0x000ff600000001ff */
[----:B------:R-:W-:Y:S01]  /*5aa0*/  @!UPT UIADD3 URZ, UPT, UPT, URZ, URZ, URZ ;  /* 0x000000fffffff290 */ /* 0x000fe2000fffe0ff */
[----:B------:R3:W1:Y:S04]  /*5ab0*/  @P1 LDS.128 R56, [R100] ;  /* 0x0000000064381984 */ /* 0x0006680000000c00 */
[----:B------:R3:W1:Y:S04]  /*5ac0*/  @P1 LDS.128 R60, [R99+0x10] ;  /* 0x00001000633c1984 */ /* 0x0006680000000c00 */
[----:B------:R3:W1:Y:S04]  /*5ad0*/  @P1 LDS.128 R68, [R98+0x20] ;  /* 0x0000200062441984 */ /* 0x0006680000000c00 */
[----:B------:R3:W1:Y:S02]  /*5ae0*/  @P1 LDS.128 R76, [R106+0x30] ;  /* 0x000030006a4c1984 */ /* 0x0006640000000c00 */
.L_x_91:
[----:B------:R-:W-:Y:S05]  /*5af0*/  BSYNC B1 ;  /* 0x0000000000017941 */ /* 0x000fea0003800000 */
.L_x_90:
[----:B-1----:R-:W-:Y:S04]  /*5b00*/  SHF.R.U32.HI R2, RZ, 0x15, R48 ;  /* 0x00000015ff027819 */ /* 0x002fe80000011630 */
[----:B------:R-:W-:Y:S01]  /*5b10*/  LOP3.LUT P1, RZ, R2, 0x3, R92, 0x48, !PT ;  /* 0x0000000302ff7812 */ /* 0x000fe2000782485c */
[----:B------:R-:W-:Y:S01]  /*5b20*/  @!UPT UIADD3 URZ, UPT, UPT, URZ, URZ, URZ ;  /* 0x000000fffffff290 */ /* 0x000fe2000fffe0ff */
[----:B----4-:R-:W-:Y:S11]  /*5b30*/  @P0 BRA `(.L_x_95) ;  /* 0x0000000000080947 */ /* 0x010ff60003800000 */
[----:B------:R-:W1:Y:S02]  /*5b40*/  SYNCS.PHASECHK.TRANS64.TRYWAIT P0, [R64+URZ+0xb0], R0 ;  /* 0x0000b000400075a7 */ /* 0x000e6400080011ff */
[----:B-1----:R-:W-:Y:S05]  /*5b50*/  @!P0 BRA `(.L_x_96) ;  /* 0x0000003c00408947 */ /* 0x002fea0003800000 */
.L_x_95:
[----:B------:R-:W-:Y:S05]  /*5b60*/  @!P1 BRA `(.L_x_97) ;  /* 0x0000000000409947 */ /* 0x000fea0003800000 */
[----:B------:R-:W4:Y:S01]  /*5b70*/  LDCU.64 UR8, c[0x4][0x70] ;  /* 0x01000e00ff0877ac */ /* 0x000f220008000a00 */
[----:B------:R-:W-:Y:S01]  /*5b80*/  MOV R3, 0x0 ;  /* 0x0000000000037802 */ /* 0x000fe20000000f00 */
[----:B------:R-:W-:Y:S02]  /*5b90*/  HFMA2 R12, -RZ, RZ, 0, 5.9604644775390625e-08 ;  /* 0x00000001ff0c7431 */ /* 0x000fe400000001ff */
[----:B------:R-:W-:Y:S02]  /*5ba0*/  IMAD.MOV.U32 R8, RZ, RZ, 0x192 ;  /* 0x00000192ff087424 */ /* 0x000fe400078e00ff */
[----:B------:R-:W-:Y:S01]  /*5bb0*/  IMAD.MOV.U32 R13, RZ, RZ, RZ ;  /* 0x000000ffff0d7224 */ /* 0x000fe200078e00ff */
[----:B------:R-:W5:Y:S01]  /*5bc0*/  LDCU.64 UR6, c[0x4][0x78] ;  /* 0x01000f00ff0677ac */ /* 0x000f620008000a00 */
[----:B------:R-:W1:Y:S01]  /*5bd0*/  LDC.64 R2, c[0x4][R3] ;  /* 0x0100000003027b82 */ /* 0x000e620000000a00 */
[----:B------:R-:W2:Y:S01]  /*5be0*/  LDCU.64 UR4, c[0x4][0x10] ;  /* 0x01000200ff0477ac */ /* 0x000ea20008000a00 */
[----:B----4-:R-:W-:Y:S01]  /*5bf0*/  MOV R5, UR9 ;  /* 0x0000000900057c02 */ /* 0x010fe20008000f00 */
[----:B------:R-:W-:Y:S01]  /*5c00*/  IMAD.U32 R4, RZ, RZ, UR8 ;  /* 0x00000008ff047e24 */ /* 0x000fe2000f8e00ff */
[----:B-----5:R-:W-:Y:S01]  /*5c10*/  MOV R7, UR7 ;  /* 0x0000000700077c02 */ /* 0x020fe20008000f00 */
[----:B------:R-:W-:Y:S01]  /*5c20*/  IMAD.U32 R6, RZ, RZ, UR6 ;  /* 0x00000006ff067e24 */ /* 0x000fe2000f8e00ff */
[----:B--2---:R-:W-:Y:S01]  /*5c30*/  MOV R11, UR5 ;  /* 0x00000005000b7c02 */ /* 0x004fe20008000f00 */
[----:B------:R-:W-:Y:S02]  /*5c40*/  IMAD.U32 R10, RZ, RZ, UR4 ;  /* 0x00000004ff0a7e24 */ /* 0x000fe4000f8e00ff */
[----:B------:R-:W-:Y:S07]  /*5c50*/  LEPC R20, `(.L_x_97) ;  /* 0x000000001014794e */ /* 0x000fee0000000000 */
[----:B-1-3--:R-:W-:Y:S05]  /*5c60*/  CALL.ABS.NOINC R2 ;  /* 0x0000000002007343 */ /* 0x00afea0003c00000 */
.L_x_97:
[----:B------:R-:W-:Y:S05]  /*5c70*/  WARPSYNC.ALL ;  /* 0x0000000000007948 */ /* 0x000fea0003800000 */
[----:B------:R-:W-:Y:S01]  /*5c80*/  R2UR UR4, R48 ;  /* 0x00000000300472ca */ /* 0x000fe200000e0000 */
[--C-:B------:R-:W-:Y:S01]  /*5c90*/  HADD2.F32 R50, -RZ, R56.reuse.H0_H0 ;  /* 0x20000038ff327230 */ /* 0x100fe20000004100 */
[----:B------:R-:W-:Y:S01]  /*5ca0*/  ISETP.NE.AND P0, PT, R102, RZ, PT ;  /* 0x000000ff6600720c */ /* 0x000fe20003f05270 */
[----:B------:R-:W-:Y:S01]  /*5cb0*/  HADD2.F32 R51, -RZ, R56.H1_H1 ;  /* 0x30000038ff337230 */ /* 0x000fe20000004100 */
[----:B------:R-:W-:Y:S01]  /*5cc0*/  BSSY.RECONVERGENT B0, `(.L_x_98) ;  /* 0x0000086000007945 */ /* 0x000fe20003800200 */
[--C-:B------:R-:W-:Y:S08]  /*5cd0*/  HADD2.F32 R52, -RZ, R57.reuse.H0_H0 ;  /* 0x20000039ff347230 */ /* 0x100ff00000004100 */
[----:B------:R-:W1:Y:S02]  /*5ce0*/  LDTM.x32 R4, tmem[UR4] ;  /* 0x00000004000479ee */ /* 0x000e6400082c0000 */
[C---:B-12---:R-:W-:Y:S01]  /*5cf0*/  FMUL R0, R47.reuse, R4 ;  /* 0x000000042f007220 */ /* 0x046fe20000400000 */
[C---:B------:R-:W-:Y:S01]  /*5d00*/  FMUL R2, R47.reuse, R5 ;  /* 0x000000052f027220 */ /* 0x040fe20000400000 */
[C---:B------:R-:W-:Y:S01]  /*5d10*/  FMUL R4, R47.reuse, R8 ;  /* 0x000000082f047220 */ /* 0x040fe20000400000 */
[----:B------:R-:W-:Y:S01]  /*5d20*/  FMUL R3, R47, R6 ;  /* 0x000000062f037220 */ /* 0x000fe20000400000 */
[C---:B------:R-:W-:Y:S01]  /*5d30*/  FFMA R0, R49.reuse, R50, R0 ;  /* 0x0000003231007223 */ /* 0x040fe20000000000 */
[----:B------:R-:W-:Y:S01]  /*5d40*/  FFMA R2, R49, R51, R2 ;  /* 0x0000003331027223 */ /* 0x000fe20000000002 */
[C---:B------:R-:W-:Y:S01]  /*5d50*/  FMUL R5, R47.reuse, R9 ;  /* 0x000000092f057220 */ /* 0x040fe20000400000 */
        /* <DEDUP_REMOVED lines=16> */
[----:B------:R-:W-:Y:S02]  /*5e60*/  HADD2.F32 R32, -RZ, R57.H1_H1 ;  /* 0x30000039ff207230 */ /* 0x000fe40000004100 */
[C---:B------:R-:W-:Y:S01]  /*5e70*/  FMUL R26, R47.reuse, R30 ;  /* 0x0000001e2f1a7220 */ /* 0x040fe20000400000 */
[----:B------:R-:W-:Y:S01]  /*5e80*/  FMUL R29, R47, R33 ;  /* 0x000000212f1d7220 */ /* 0x000fe20000400000 */
[--C-:B------:R-:W-:Y:S02]  /*5e90*/  HADD2.F32 R33, -RZ, R58.reuse.H0_H0 ;  /* 0x2000003aff217230 */ /* 0x100fe40000004100 */
[----:B------:R-:W-:Y:S01]  /*5ea0*/  FFMA R3, R49, R52, R3 ;  /* 0x0000003431037223 */ /* 0x000fe20000000003 */
[C---:B------:R-:W-:Y:S01]  /*5eb0*/  FMUL R7, R47.reuse, R7 ;  /* 0x000000072f077220 */ /* 0x040fe20000400000 */
[----:B------:R-:W-:Y:S01]  /*5ec0*/  FMUL R30, R47, R34 ;  /* 0x000000222f1e7220 */ /* 0x000fe20000400000 */
[----:B------:R-:W-:Y:S01]  /*5ed0*/  HADD2.F32 R34, -RZ, R58.H1_H1 ;  /* 0x3000003aff227230 */ /* 0x000fe20000004100 */
[----:B------:R-:W-:Y:S01]  /*5ee0*/  F2FP.F16.F32.PACK_AB R52, R2, R0 ;  /* 0x000000000234723e */ /* 0x000fe200000000ff */
[--C-:B------:R-:W-:Y:S02]  /*5ef0*/  HADD2.F32 R0, -RZ, R59.reuse.H0_H0 ;  /* 0x2000003bff007230 */ /* 0x100fe40000004100 */
[C---:B------:R-:W-:Y:S01]  /*5f00*/  FFMA R7, R49.reuse, R32, R7 ;  /* 0x0000002031077223 */ /* 0x040fe20000000007 */
[----:B------:R-:W-:Y:S02]  /*5f10*/  HADD2.F32 R2, -RZ, R59.H1_H1 ;  /* 0x3000003bff027230 */ /* 0x000fe40000004100 */
[C---:B------:R-:W-:Y:S01]  /*5f20*/  FFMA R4, R49.reuse, R33, R4 ;  /* 0x0000002131047223 */ /* 0x040fe20000000004 */
[C---:B------:R-:W-:Y:S01]  /*5f30*/  FFMA R5, R49.reuse, R34, R5 ;  /* 0x0000002231057223 */ /* 0x040fe20000000005 */
[----:B------:R-:W-:Y:S01]  /*5f40*/  FFMA R6, R49, R0, R6 ;  /* 0x0000000031067223 */ /* 0x000fe20000000006 */
[--C-:B------:R-:W-:Y:S02]  /*5f50*/  HADD2.F32 R0, -RZ, R60.reuse.H0_H0 ;  /* 0x2000003cff007230 */ /* 0x100fe40000004100 */
[----:B------:R-:W-:Y:S01]  /*5f60*/  FMUL R11, R47, R11 ;  /* 0x0000000b2f0b7220 */ /* 0x000fe20000400000 */
[----:B------:R-:W-:Y:S01]  /*5f70*/  F2FP.F16.F32.PACK_AB R53, R7, R3 ;  /* 0x000000030735723e */ /* 0x000fe200000000ff */
[--C-:B------:R-:W-:Y:S02]  /*5f80*/  HADD2.F32 R3, -RZ, R61.reuse.H0_H0 ;  /* 0x2000003dff037230 */ /* 0x100fe40000004100 */
[----:B------:R-:W-:Y:S01]  /*5f90*/  FMUL R15, R47, R15 ;  /* 0x0000000f2f0f7220 */ /* 0x000fe20000400000 */
[C---:B------:R-:W-:Y:S01]  /*5fa0*/  FFMA R11, R49.reuse, R2, R11 ;  /* 0x00000002310b7223 */ /* 0x040fe2000000000b */
[----:B------:R-:W-:Y:S02]  /*5fb0*/  HADD2.F32 R2, -RZ, R60.H1_H1 ;  /* 0x3000003cff027230 */ /* 0x000fe40000004100 */
[----:B------:R-:W-:Y:S01]  /*5fc0*/  FFMA R8, R49, R0, R8 ;  /* 0x0000000031087223 */ /* 0x000fe20000000008 */
[----:B------:R-:W-:Y:S02]  /*5fd0*/  HADD2.F32 R0, -RZ, R61.H1_H1 ;  /* 0x3000003dff007230 */ /* 0x000fe40000004100 */
[C---:B------:R-:W-:Y:S01]  /*5fe0*/  FMUL R19, R47.reuse, R19 ;  /* 0x000000132f137220 */ /* 0x040fe20000400000 */
[----:B------:R-:W-:Y:S01]  /*5ff0*/  FMUL R23, R47, R23 ;  /* 0x000000172f177220 */ /* 0x000fe20000400000 */
[C---:B------:R-:W-:Y:S01]  /*6000*/  FFMA R9, R49.reuse, R2, R9 ;  /* 0x0000000231097223 */ /* 0x040fe20000000009 */
[C---:B------:R-:W-:Y:S01]  /*6010*/  FFMA R10, R49.reuse, R3, R10 ;  /* 0x00000003310a7223 */ /* 0x040fe2000000000a */
[----:B------:R-:W-:Y:S01]  /*6020*/  FFMA R15, R49, R0, R15 ;  /* 0x00000000310f7223 */ /* 0x000fe2000000000f */
[--C-:B------:R-:W-:Y:S02]  /*6030*/  HADD2.F32 R2, -RZ, R62.reuse.H0_H0 ;  /* 0x2000003eff027230 */ /* 0x100fe40000004100 */
[----:B------:R-:W-:Y:S01]  /*6040*/  FMUL R27, R47, R27 ;  /* 0x0000001b2f1b7220 */ /* 0x000fe20000400000 */
[----:B------:R-:W-:Y:S01]  /*6050*/  HADD2.F32 R0, -RZ, R62.H1_H1 ;  /* 0x3000003eff007230 */ /* 0x000fe20000004100 */
[----:B------:R-:W-:Y:S01]  /*6060*/  F2FP.F16.F32.PACK_AB R54, R5, R4 ;  /* 0x000000040536723e */ /* 0x000fe200000000ff */
[--C-:B------:R-:W-:Y:S02]  /*6070*/  HADD2.F32 R3, -RZ, R63.reuse.H0_H0 ;  /* 0x2000003fff037230 */ /* 0x100fe40000004100 */
[C---:B------:R-:W-:Y:S01]  /*6080*/  FFMA R12, R49.reuse, R2, R12 ;  /* 0x00000002310c7223 */ /* 0x040fe2000000000c */
[--C-:B------:R-:W-:Y:S02]  /*6090*/  HADD2.F32 R2, -RZ, R68.reuse.H0_H0 ;  /* 0x20000044ff027230 */ /* 0x100fe40000004100 */
[C---:B------:R-:W-:Y:S01]  /*60a0*/  FFMA R13, R49.reuse, R0, R13 ;  /* 0x00000000310d7223 */ /* 0x040fe2000000000d */
[----:B------:R-:W-:Y:S02]  /*60b0*/  HADD2.F32 R0, -RZ, R63.H1_H1 ;  /* 0x3000003fff007230 */ /* 0x000fe40000004100 */
[----:B------:R-:W-:Y:S01]  /*60c0*/  FFMA R14, R49, R3, R14 ;  /* 0x00000003310e7223 */ /* 0x000fe2000000000e */
[----:B------:R-:W-:Y:S01]  /*60d0*/  HADD2.F32 R3, -RZ, R68.H1_H1 ;  /* 0x30000044ff037230 */ /* 0x000fe20000004100 */
[----:B------:R-:W-:Y:S01]  /*60e0*/  F2FP.F16.F32.PACK_AB R55, R11, R6 ;  /* 0x000000060b37723e */ /* 0x000fe200000000ff */
[----:B------:R-:W-:Y:S01]  /*60f0*/  FMUL R31, R47, R31 ;  /* 0x0000001f2f1f7220 */ /* 0x000fe20000400000 */
[C---:B------:R-:W-:Y:S01]  /*6100*/  FFMA R19, R49.reuse, R0, R19 ;  /* 0x0000000031137223 */ /* 0x040fe20000000013 */
[--C-:B------:R-:W-:Y:S02]  /*6110*/  HADD2.F32 R0, -RZ, R69.reuse.H0_H0 ;  /* 0x20000045ff007230 */ /* 0x100fe40000004100 */
[C---:B------:R-:W-:Y:S01]  /*6120*/  FFMA R16, R49.reuse, R2, R16 ;  /* 0x0000000231107223 */ /* 0x040fe20000000010 */
[----:B------:R1:W-:Y:S01]  /*6130*/  STS.128 [R100], R52 ;  /* 0x0000003464007388 */ /* 0x0003e20000000c00 */
[C---:B------:R-:W-:Y:S01]  /*6140*/  FFMA R17, R49.reuse, R3, R17 ;  /* 0x0000000331117223 */ /* 0x040fe20000000011 */
[----:B------:R-:W-:Y:S02]  /*6150*/  HADD2.F32 R2, -RZ, R69.H1_H1 ;  /* 0x30000045ff027230 */ /* 0x000fe40000004100 */
[----:B------:R-:W-:Y:S01]  /*6160*/  FFMA R18, R49, R0, R18 ;  /* 0x0000000031127223 */ /* 0x000fe20000000012 */
[--C-:B------:R-:W-:Y:S01]  /*6170*/  HADD2.F32 R0, -RZ, R70.reuse.H0_H0 ;  /* 0x20000046ff007230 */ /* 0x100fe20000004100 */
[----:B------:R-:W-:Y:S01]  /*6180*/  F2FP.F16.F32.PACK_AB R8, R9, R8 ;  /* 0x000000080908723e */ /* 0x000fe200000000ff */
[--C-:B------:R-:W-:Y:S02]  /*6190*/  HADD2.F32 R3, -RZ, R71.reuse.H0_H0 ;  /* 0x20000047ff037230 */ /* 0x100fe40000004100 */
[C---:B------:R-:W-:Y:S01]  /*61a0*/  FFMA R23, R49.reuse, R2, R23 ;  /* 0x0000000231177223 */ /* 0x040fe20000000017 */
[----:B------:R-:W-:Y:S02]  /*61b0*/  HADD2.F32 R2, -RZ, R70.H1_H1 ;  /* 0x30000046ff027230 */ /* 0x000fe40000004100 */
[----:B------:R-:W-:Y:S01]  /*61c0*/  FFMA R20, R49, R0, R20 ;  /* 0x0000000031147223 */ /* 0x000fe20000000014 */
[----:B------:R-:W-:Y:S01]  /*61d0*/  HADD2.F32 R0, -RZ, R71.H1_H1 ;  /* 0x30000047ff007230 */ /* 0x000fe20000004100 */
[----:B------:R-:W-:Y:S01]  /*61e0*/  F2FP.F16.F32.PACK_AB R9, R15, R10 ;  /* 0x0000000a0f09723e */ /* 0x000fe200000000ff */
[----:B------:R-:W-:Y:S02]  /*61f0*/  HADD2.F32 R4, -RZ, R79.H0_H0 ;  /* 0x2000004fff047230 */ /* 0x000fe40000004100 */
[C---:B------:R-:W-:Y:S01]  /*6200*/  FFMA R21, R49.reuse, R2, R21 ;  /* 0x0000000231157223 */ /* 0x040fe20000000015 */
[C---:B------:R-:W-:Y:S01]  /*6210*/  FFMA R22, R49.reuse, R3, R22 ;  /* 0x0000000331167223 */ /* 0x040fe20000000016 */
[----:B------:R-:W-:Y:S01]  /*6220*/  FFMA R27, R49, R0, R27 ;  /* 0x00000000311b7223 */ /* 0x000fe2000000001b */
[--C-:B------:R-:W-:Y:S01]  /*6230*/  HADD2.F32 R2, -RZ, R76.reuse.H0_H0 ;  /* 0x2000004cff027230 */ /* 0x100fe20000004100 */
[----:B------:R-:W-:Y:S01]  /*6240*/  F2FP.F16.F32.PACK_AB R10, R13, R12 ;  /* 0x0000000c0d0a723e */ /* 0x000fe200000000ff */
[----:B------:R-:W-:Y:S01]  /*6250*/  HADD2.F32 R0, -RZ, R76.H1_H1 ;  /* 0x3000004cff007230 */ /* 0x000fe20000004100 */
[----:B------:R-:W-:Y:S01]  /*6260*/  F2FP.F16.F32.PACK_AB R11, R19, R14 ;  /* 0x0000000e130b723e */ /* 0x000fe200000000ff */
[--C-:B------:R-:W-:Y:S02]  /*6270*/  HADD2.F32 R3, -RZ, R77.reuse.H0_H0 ;  /* 0x2000004dff037230 */ /* 0x100fe40000004100 */
[C---:B------:R-:W-:Y:S01]  /*6280*/  FFMA R24, R49.reuse, R2, R24 ;  /* 0x0000000231187223 */ /* 0x040fe20000000018 */
[--C-:B------:R-:W-:Y:S02]  /*6290*/  HADD2.F32 R2, -RZ, R78.reuse.H0_H0 ;  /* 0x2000004eff027230 */ /* 0x100fe40000004100 */
[C---:B------:R-:W-:Y:S01]  /*62a0*/  FFMA R25, R49.reuse, R0, R25 ;  /* 0x0000000031197223 */ /* 0x040fe20000000019 */
[----:B------:R1:W-:Y:S01]  /*62b0*/  STS.128 [R99+0x10], R8 ;  /* 0x0000100863007388 */ /* 0x0003e20000000c00 */
[----:B------:R-:W-:Y:S02]  /*62c0*/  HADD2.F32 R0, -RZ, R77.H1_H1 ;  /* 0x3000004dff007230 */ /* 0x000fe40000004100 */
[----:B------:R-:W-:Y:S01]  /*62d0*/  FFMA R26, R49, R3, R26 ;  /* 0x00000003311a7223 */ /* 0x000fe2000000001a */
[----:B------:R-:W-:Y:S01]  /*62e0*/  HADD2.F32 R3, -RZ, R78.H1_H1 ;  /* 0x3000004eff037230 */ /* 0x000fe20000004100 */
[----:B------:R-:W-:Y:S01]  /*62f0*/  F2FP.F16.F32.PACK_AB R16, R17, R16 ;  /* 0x000000101110723e */ /* 0x000fe200000000ff */
[----:B------:R-:W-:Y:S01]  /*6300*/  HADD2.F32 R5, -RZ, R79.H1_H1 ;  /* 0x3000004fff057230 */ /* 0x000fe20000004100 */
[----:B------:R-:W-:Y:S01]  /*6310*/  F2FP.F16.F32.PACK_AB R17, R23, R18 ;  /* 0x000000121711723e */ /* 0x000fe200000000ff */
[----:B------:R-:W-:Y:S01]  /*6320*/  FFMA R31, R49, R0, R31 ;  /* 0x00000000311f7223 */ /* 0x000fe2000000001f */
[----:B------:R-:W-:Y:S01]  /*6330*/  FMUL R35, R47, R35 ;  /* 0x000000232f237220 */ /* 0x000fe20000400000 */
[----:B------:R-:W-:Y:S01]  /*6340*/  F2FP.F16.F32.PACK_AB R18, R21, R20 ;  /* 0x000000141512723e */ /* 0x000fe200000000ff */
[----:B------:R-:W-:Y:S01]  /*6350*/  FFMA R28, R49, R2, R28 ;  /* 0x00000002311c7223 */ /* 0x000fe2000000001c */
[----:B------:R-:W-:Y:S01]  /*6360*/  F2FP.F16.F32.PACK_AB R19, R27, R22 ;  /* 0x000000161b13723e */ /* 0x000fe200000000ff */
[C---:B------:R-:W-:Y:S01]  /*6370*/  FFMA R29, R49.reuse, R3, R29 ;  /* 0x00000003311d7223 */ /* 0x040fe2000000001d */
[C---:B------:R-:W-:Y:S01]  /*6380*/  FFMA R30, R49.reuse, R4, R30 ;  /* 0x00000004311e7223 */ /* 0x040fe2000000001e */
[----:B------:R-:W-:Y:S01]  /*6390*/  FFMA R35, R49, R5, R35 ;  /* 0x0000000531237223 */ /* 0x000fe20000000023 */
[----:B------:R-:W-:Y:S01]  /*63a0*/  F2FP.F16.F32.PACK_AB R24, R25, R24 ;  /* 0x000000181918723e */ /* 0x000fe200000000ff */
[----:B------:R1:W-:Y:S01]  /*63b0*/  STS.128 [R98+0x20], R16 ;  /* 0x0000201062007388 */ /* 0x0003e20000000c00 */
[----:B------:R-:W-:Y:S02]  /*63c0*/  F2FP.F16.F32.PACK_AB R25, R31, R26 ;  /* 0x0000001a1f19723e */ /* 0x000fe400000000ff */
[----:B------:R-:W-:Y:S02]  /*63d0*/  F2FP.F16.F32.PACK_AB R26, R29, R28 ;  /* 0x0000001c1d1a723e */ /* 0x000fe400000000ff */
[----:B------:R-:W-:Y:S05]  /*63e0*/  F2FP.F16.F32.PACK_AB R27, R35, R30 ;  /* 0x0000001e231b723e */ /* 0x000fea00000000ff */
[----:B------:R1:W-:Y:S01]  /*63f0*/  STS.128 [R106+0x30], R24 ;  /* 0x000030186a007388 */ /* 0x0003e20000000c00 */
[----:B------:R-:W-:Y:S01]  /*6400*/  @!PT LDS RZ, [RZ] ;  /* 0x00000000fffff984 */ /* 0x000fe20000000800 */
[----:B------:R-:W-:Y:S01]  /*6410*/  @!PT LDS RZ, [RZ] ;  /* 0x00000000fffff984 */ /* 0x000fe20000000800 */
[----:B------:R-:W-:Y:S01]  /*6420*/  @!PT LDS RZ, [RZ] ;  /* 0x00000000fffff984 */ /* 0x000fe20000000800 */
[----:B------:R-:W-:Y:S01]  /*6430*/  @!PT LDS RZ, [RZ] ;  /* 0x00000000fffff984 */ /* 0x000fe20000000800 */
[----:B------:R2:W-:Y:S07]  /*6440*/  MEMBAR.ALL.CTA ;  /* 0x0000000000007992 */ /* 0x0005ee0000008000 */
[----:B--2---:R-:W2:Y:S02]  /*6450*/  FENCE.VIEW.ASYNC.S ;  /* 0x00000000000073c6 */ /* 0x004ea40000000000 */
[----:B--2---:R-:W-:Y:S06]  /*6460*/  BAR.SYNC.DEFER_BLOCKING 0x1, 0x80 ;  /* 0x0042000000007b1d */ /* 0x004fec0000010000 */
[----:B------:R-:W-:Y:S05]  /*6470*/  @P0 BRA `(.L_x_99) ;  /* 0x0000000000280947 */ /* 0x000fea0003800000 */
[----:B------:R-:W-:Y:S02]  /*6480*/  UIADD3 UR4, UPT, UPT, UR48, 0x200, URZ ;  /* 0x0000020030047890 */ /* 0x000fe4000fffe0ff */
[----:B------:R-:W-:Y:S01]  /*6490*/  UIADD3 UR6, UP0, UPT, UR52, 0x680, URZ ;  /* 0x0000068034067890 */ /* 0x000fe2000ff1e0ff */
[----:B------:R-:W-:Y:S03]  /*64a0*/  UMOV UR43, UR36 ;  /* 0x00000024002b7c82 */ /* 0x000fe60008000000 */
[----:B------:R-:W-:Y:S01]  /*64b0*/  MOV R93, UR4 ;  /* 0x00000004005d7c02 */ /* 0x000fe20008000f00 */
[----:B------:R-:W-:Y:S03]  /*64c0*/  UIADD3.X UR7, UPT, UPT, URZ, UR53, URZ, UP0, !UPT ;  /* 0x00000035ff077290 */ /* 0x000fe600087fe4ff */
[----:B------:R-:W-:Y:S11]  /*64d0*/  R2UR UR40, R93 ;  /* 0x000000005d2872ca */ /* 0x000ff600000e0000 */
[----:B------:R-:W-:Y:S02]  /*64e0*/  @!UPT UIADD3 URZ, UPT, UPT, URZ, URZ, URZ ;  /* 0x000000fffffff290 */ /* 0x000fe4000fffe0ff */
[----:B------:R2:W-:Y:S01]  /*64f0*/  UTMASTG.3D [UR40], [UR6] ;  /* 0x00000028060073b5 */ /* 0x0005e20008010000 */
[----:B------:R0:W-:Y:S01]  /*6500*/  UTMACMDFLUSH ;  /* 0x00000000000079b7 */ /* 0x0001e20000000000 */
[----:B--2---:R-:W-:Y:S04]  /*6510*/  DEPBAR.LE SB0, 0x1 ;  /* 0x000080400000791a */ /* 0x004fe80000000000 */
.L_x_99:
[----:B------:R-:W-:Y:S05]  /*6520*/  BSYNC.RECONVERGENT B0 ;  /* 0x0000000000007941 */ /* 0x000fea0003800200 */
.L_x_98:
[----:B------:R-:W-:Y:S01]  /*6530*/  BAR.SYNC.DEFER_BLOCKING 0x1, 0x80 ;  /* 0x0042000000007b1d */ /* 0x000fe20000010000 */
[----:B------:R-:W-:Y:S01]  /*6540*/  ISETP.NE.AND P1, PT, R107, RZ, PT ;  /* 0x000000ff6b00720c */ /* 0x000fe20003f25270 */
[----:B------:R-:W-:Y:S01]  /*6550*/  UISETP.NE.AND UP0, UPT, UR49, URZ, UPT ;  /* 0x000000ff3100728c */ /* 0x000fe2000bf05270 */
[----:B------:R-:W-:Y:S11]  /*6560*/  LEA R2, R65, UR48, 0x3 ;  /* 0x0000003041027c11 */ /* 0x000ff6000f8e18ff */
[----:B------:R-:W-:Y:S01]  /*6570*/  @P1 SHF.L.U32 R3, R97, 0x1f, RZ ;  /* 0x0000001f61031819 */ /* 0x000fe200000006ff */
[----:B------:R-:W-:Y:S06]  /*6580*/  BRA.U !UP0, `(.L_x_100) ;  /* 0x0000000108247547 */ /* 0x000fec000b800000 */
[----:B------:R-:W-:Y:S01]  /*6590*/  IMAD.U32 R4, RZ, RZ, UR51 ;  /* 0x00000033ff047e24 */ /* 0x000fe2000f8e00ff */
[----:B------:R-:W-:Y:S01]  /*65a0*/  MOV R0, UR37 ;  /* 0x0000002500007c02 */ /* 0x000fe20008000f00 */
[----:B------:R-:W-:Y:S03]  /*65b0*/  UIADD3 UR51, UPT, UPT, UR51, 0x1, URZ ;  /* 0x0000000133337890 */ /* 0x000fe6000fffe0ff */
[----:B------:R-:W-:Y:S01]  /*65c0*/  @P1 LEA R4, R4, UR48, 0x3 ;  /* 0x0000003004041c11 */ /* 0x000fe2000f8e18ff */
[----:B------:R-:W-:Y:S04]  /*65d0*/  UISETP.NE.AND UP0, UPT, UR51, 0x4, UPT ;  /* 0x000000043300788c */ /* 0x000fe8000bf05270 */
[----:B------:R-:W-:Y:S01]  /*65e0*/  @P1 VIADD R4, R4, 0x60 ;  /* 0x0000006004041836 */ /* 0x000fe20000000000 */
[----:B------:R-:W-:Y:S04]  /*65f0*/  USEL UR51, UR51, URZ, UP0 ;  /* 0x000000ff33337287 */ /* 0x000fe80008000000 */
[----:B------:R-:W-:Y:S04]  /*6600*/  @P1 PRMT R0, R0, 0x654, R4 ;  /* 0x0000065400001816 */ /* 0x000fe80000000004 */
[----:B------:R2:W-:Y:S04]  /*6610*/  @P1 SYNCS.ARRIVE.TRANS64.RED.A1T0 RZ, [R0+URZ], RZ ;  /* 0x000000ff00ff19a7 */ /* 0x0005e800081004ff */
.L_x_100:
[----:B------:R-:W4:Y:S01]  /*6620*/  @P1 SYNCS.PHASECHK.TRANS64.TRYWAIT P0, [R2+URZ+0x40], R3 ;  /* 0x00004003020015a7 */ /* 0x000f2200080011ff */
[----:B------:R-:W-:Y:S01]  /*6630*/  BSSY B1, `(.L_x_101) ;  /* 0x0000016000017945 */ /* 0x000fe20003800000 */
[----:B----4-:R-:W-:Y:S03]  /*6640*/  @P1 SEL R66, RZ, 0x1, !P0 ;  /* 0x00000001ff421807 */ /* 0x010fe60004000000 */
[----:B------:R-:W-:Y:S05]  /*6650*/  @!P1 BRA `(.L_x_102) ;  /* 0x00000000004c9947 */ /* 0x000fea0003800000 */
[----:B------:R-:W-:Y:S01]  /*6660*/  ISETP.NE.AND P0, PT, R66, RZ, PT ;  /* 0x000000ff4200720c */ /* 0x000fe20003f05270 */
[----:B------:R-:W-:Y:S01]  /*6670*/  BSSY B0, `(.L_x_103) ;  /* 0x000000b000007945 */ /* 0x000fe20003800000 */
[----:B------:R-:W-:Y:S11]  /*6680*/  ISETP.NE.AND P1, PT, R67, RZ, PT ;  /* 0x000000ff4300720c */ /* 0x000ff60003f25270 */
[----:B------:R-:W-:Y:S02]  /*6690*/  @!UPT UIADD3 URZ, UPT, UPT, URZ, URZ, URZ ;  /* 0x000000fffffff290 */ /* 0x000fe4000fffe0ff */
[C---:B------:R-:W-:Y:S01]  /*66a0*/  @P1 IMAD R6, R65.reuse, 0x2000, R100 ;  /* 0x0000200041061824 */ /* 0x040fe200078e0264 */
[C---:B------:R-:W-:Y:S01]  /*66b0*/  @P1 LEA R4, R65.reuse, R98, 0xd ;  /* 0x0000006241041211 */ /* 0x040fe200078e68ff */
[C---:B------:R-:W-:Y:S02]  /*66c0*/  @P1 IMAD R5, R65.reuse, 0x2000, R99 ;  /* 0x0000200041051824 */ /* 0x040fe400078e0263 */
[----:B------:R-:W-:Y:S01]  /*66d0*/  @P1 IMAD R3, R65, 0x2000, R106 ;  /* 0x0000200041031824 */ /* 0x000fe200078e026a */
[----:B------:R-:W-:Y:S06]  /*66e0*/  @P0 BRA `(.L_x_104) ;  /* 0x00000000000c0947 */ /* 0x000fec0003800000 */
[----:B--2---:R-:W-:Y:S04]  /*66f0*/  SHF.L.U32 R0, R97, 0x1f, RZ ;  /* 0x0000001f61007819 */ /* 0x004fe800000006ff */
[----:B------:R-:W2:Y:S02]  /*6700*/  SYNCS.PHASECHK.TRANS64.TRYWAIT P0, [R2+URZ+0x40], R0 ;  /* 0x00004000020075a7 */ /* 0x000ea400080011ff */
[----:B--2---:R-:W-:Y:S05]  /*6710*/  @!P0 BRA `(.L_x_105) ;  /* 0x0000003000648947 */ /* 0x004fea0003800000 */
.L_x_104:
[----:B------:R-:W-:Y:S05]  /*6720*/  BSYNC B0 ;  /* 0x0000000000007941 */ /* 0x000fea0003800000 */
.L_x_103:
[----:B------:R-:W-:Y:S02]  /*6730*/  ISETP.NE.AND P0, PT, R67, RZ, PT ;  /* 0x000000ff4300720c */ /* 0x000fe40003f05270 */
[----:B------:R-:W-:Y:S11]  /*6740*/  IADD3 R65, PT, PT, R65, 0x1, RZ ;  /* 0x0000000141417810 */ /* 0x000ff60007ffe0ff */
[----:B------:R4:W1:Y:S04]  /*6750*/  @P0 LDS.128 R56, [R6] ;  /* 0x0000000006380984 */ /* 0x0008680000000c00 */
[----:B------:R4:W1:Y:S04]  /*6760*/  @P0 LDS.128 R60, [R5+0x10] ;  /* 0x00001000053c0984 */ /* 0x0008680000000c00 */
[----:B------:R4:W1:Y:S04]  /*6770*/  @P0 LDS.128 R68, [R4+0x20] ;  /* 0x0000200004440984 */ /* 0x0008680000000c00 */
[----:B------:R4:W1:Y:S02]  /*6780*/  @P0 LDS.128 R76, [R3+0x30] ;  /* 0x00003000034c0984 */ /* 0x0008640000000c00 */
.L_x_102:
[----:B------:R-:W-:Y:S05]  /*6790*/  BSYNC B1 ;  /* 0x0000000000017941 */ /* 0x000fea0003800000 */
.L_x_101:
[----:B--2---:R-:W-:Y:S05]  /*67a0*/  VIADD R0, R48, 0x20 ;  /* 0x0000002030007836 */ /* 0x004fea0000000000 */
[----:B------:R-:W-:Y:S04]  /*67b0*/  SHF.R.U32.HI R0, RZ, 0x15, R0 ;  /* 0x00000015ff007819 */ /* 0x000fe80000011600 */
[----:B------:R-:W-:Y:S11]  /*67c0*/  LOP3.LUT P0, RZ, R0, 0x3, R92, 0x48, !PT ;  /* 0x0000000300ff7812 */ /* 0x000ff6000780485c */
[----:B------:R-:W-:Y:S02]  /*67d0*/  @!UPT UIADD3 URZ, UPT, UPT, URZ, URZ, URZ ;  /* 0x000000fffffff290 */ /* 0x000fe4000fffe0ff */
[----:B------:R-:W-:Y:S05]  /*67e0*/  @!P0 BRA `(.L_x_106) ;  /* 0x0000000000408947 */ /* 0x000fea0003800000 */
[----:B------:R-:W2:Y:S01]  /*67f0*/  LDCU.64 UR8, c[0x4][0x70] ;  /* 0x01000e00ff0877ac */ /* 0x000ea20008000a00 */
[----:B----4-:R-:W-:Y:S01]  /*6800*/  MOV R3, 0x0 ;  /* 0x0000000000037802 */ /* 0x010fe20000000f00 */
[----:B------:R-:W-:Y:S02]  /*6810*/  HFMA2 R12, -RZ, RZ, 0, 5.9604644775390625e-08 ;  /* 0x00000001ff0c7431 */ /* 0x000fe400000001ff */
[----:B-1----:R-:W-:Y:S02]  /*6820*/  IMAD.MOV.U32 R8, RZ, RZ, 0x192 ;  /* 0x00000192ff087424 */ /* 0x002fe400078e00ff */
[----:B------:R-:W-:Y:S01]  /*6830*/  IMAD.MOV.U32 R13, RZ, RZ, RZ ;  /* 0x000000ffff0d7224 */ /* 0x000fe200078e00ff */
[----:B------:R-:W1:Y:S01]  /*6840*/  LDCU.64 UR6, c[0x4][0x78] ;  /* 0x01000f00ff0677ac */ /* 0x000e620008000a00 */
[----:B------:R-:W4:Y:S01]  /*6850*/  LDC.64 R2, c[0x4][R3] ;  /* 0x0100000003027b82 */ /* 0x000f220000000a00 */
[----:B------:R-:W5:Y:S01]  /*6860*/  LDCU.64 UR4, c[0x4][0x10] ;  /* 0x01000200ff0477ac */ /* 0x000f620008000a00 */
[----:B--2---:R-:W-:Y:S01]  /*6870*/  MOV R5, UR9 ;  /* 0x0000000900057c02 */ /* 0x004fe20008000f00 */
[----:B------:R-:W-:Y:S01]  /*6880*/  IMAD.U32 R4, RZ, RZ, UR8 ;  /* 0x00000008ff047e24 */ /* 0x000fe2000f8e00ff */
[----:B-1----:R-:W-:Y:S01]  /*6890*/  MOV R7, UR7 ;  /* 0x0000000700077c02 */ /* 0x002fe20008000f00 */
[----:B------:R-:W-:Y:S01]  /*68a0*/  IMAD.U32 R6, RZ, RZ, UR6 ;  /* 0x00000006ff067e24 */ /* 0x000fe2000f8e00ff */
[----:B-----5:R-:W-:Y:S01]  /*68b0*/  MOV R11, UR5 ;  /* 0x00000005000b7c02 */ /* 0x020fe20008000f00 */
[----:B------:R-:W-:Y:S02]  /*68c0*/  IMAD.U32 R10, RZ, RZ, UR4 ;  /* 0x00000004ff0a7e24 */ /* 0x000fe4000f8e00ff */
[----:B------:R-:W-:Y:S07]  /*68d0*/  LEPC R20, `(.L_x_106) ;  /* 0x000000001014794e */ /* 0x000fee0000000000 */
[----:B---34-:R-:W-:Y:S05]  /*68e0*/  CALL.ABS.NOINC R2 ;  /* 0x0000000002007343 */ /* 0x018fea0003c00000 */
.L_x_106:
[----:B------:R-:W-:Y:S05]  /*68f0*/  WARPSYNC.ALL ;  /* 0x0000000000007948 */ /* 0x000fea0003800000 */
[----:B------:R-:W-:Y:S01]  /*6900*/  R2UR UR4, R48 ;  /* 0x00000000300472ca */ /* 0x000fe200000e0000 */
[--C-:B-1--4-:R-:W-:Y:S01]  /*6910*/  HADD2.F32 R3, -RZ, R56.reuse.H0_H0 ;  /* 0x20000038ff037230 */ /* 0x112fe20000004100 */
[----:B------:R-:W-:Y:S01]  /*6920*/  ISETP.NE.AND P6, PT, R107, RZ, PT ;  /* 0x000000ff6b00720c */ /* 0x000fe20003fc5270 */
[--C-:B------:R-:W-:Y:S01]  /*6930*/  HADD2.F32 R51, -RZ, R57.reuse.H1_H1 ;  /* 0x30000039ff337230 */ /* 0x100fe20000004100 */
[----:B------:R-:W-:Y:S01]  /*6940*/  MOV R50, UR51 ;  /* 0x0000003300327c02 */ /* 0x000fe20008000f00 */
[----:B------:R-:W-:Y:S01]  /*6950*/  BSSY.RECONVERGENT B0, `(.L_x_107) ;  /* 0x000008c000007945 */ /* 0x000fe20003800200 */
[----:B------:R-:W-:Y:S02]  /*6960*/  MOV R72, UR37 ;  /* 0x0000002500487c02 */ /* 0x000fe40008000f00 */
[----:B------:R-:W-:Y:S05]  /*6970*/  ISETP.NE.AND P0, PT, R102, RZ, PT ;  /* 0x000000ff6600720c */ /* 0x000fea0003f05270 */
[----:B------:R-:W1:Y:S02]  /*6980*/  LDTM.x32 R4, tmem[UR4+0x20] ;  /* 0x00002004000479ee */ /* 0x000e6400082c0000 */
[----:B------:R-:W-:Y:S04]  /*6990*/  @P6 LEA R50, R50, UR48, 0x3 ;  /* 0x0000003032326c11 */ /* 0x000fe8000f8e18ff */
[----:B------:R-:W-:Y:S04]  /*69a0*/  @P6 IADD3 R50, PT, PT, R50, 0x60, RZ ;  /* 0x0000006032326810 */ /* 0x000fe80007ffe0ff */
[----:B------:R-:W-:Y:S01]  /*69b0*/  @P6 PRMT R72, R72, 0x654, R50 ;  /* 0x0000065448486816 */ /* 0x000fe20000000032 */
[----:B------:R-:W-:Y:S02]  /*69c0*/  HADD2.F32 R50, -RZ, R57.H0_H0 ;  /* 0x20000039ff327230 */ /* 0x000fe40000004100 */
[C---:B-1----:R-:W-:Y:S01]  /*69d0*/  FMUL R0, R47.reuse, R4 ;  /* 0x000000042f007220 */ /* 0x042fe20000400000 */
[----:B------:R-:W-:Y:S02]  /*69e0*/  HADD2.F32 R4, -RZ, R56.H1_H1 ;  /* 0x30000038ff047230 */ /* 0x000fe40000004100 */
[C---:B------:R-:W-:Y:S01]  /*69f0*/  FMUL R2, R47.reuse, R5 ;  /* 0x000000052f027220 */ /* 0x040fe20000400000 */
[----:B------:R-:W-:Y:S01]  /*6a00*/  FMUL R7, R47, R7 ;  /* 0x000000072f077220 */ /* 0x000fe20000400000 */
[----:B------:R-:W-:Y:S01]  /*6a10*/  FFMA R0, R49, R3, R0 ;  /* 0x0000000331007223 */ /* 0x000fe20000000000 */
[----:B------:R-:W-:Y:S01]  /*6a20*/  FMUL R3, R47, R6 ;  /* 0x000000062f037220 */ /* 0x000fe20000400000 */
[----:B------:R-:W-:Y:S01]  /*6a30*/  FFMA R2, R49, R4, R2 ;  /* 0x0000000431027223 */ /* 0x000fe20000000002 */
[C---:B------:R-:W-:Y:S01]  /*6a40*/  FMUL R4, R47.reuse, R8 ;  /* 0x000000082f047220 */ /* 0x040fe20000400000 */
[----:B------:R-:W-:Y:S01]  /*6a50*/  FMUL R8, R47, R12 ;  /* 0x0000000c2f087220 */ /* 0x000fe20000400000 */
[----:B------:R-:W-:Y:S01]  /*6a60*/  FFMA R3, R49, R50, R3 ;  /* 0x0000003231037223 */ /* 0x000fe20000000003 */
[C---:B------:R-:W-:Y:S01]  /*6a70*/  FMUL R12, R47.reuse, R16 ;  /* 0x000000102f0c7220 */ /* 0x040fe20000400000 */
[C---:B------:R-:W-:Y:S01]  /*6a80*/  FMUL R16, R47.reuse, R20 ;  /* 0x000000142f107220 */ /* 0x040fe20000400000 */
[C---:B------:R-:W-:Y:S01]  /*6a90*/  FMUL R20, R47.reuse, R24 ;  /* 0x000000182f147220 */ /* 0x040fe20000400000 */
[C---:B------:R-:W-:Y:S01]  /*6aa0*/  FMUL R24, R47.reuse, R28 ;  /* 0x0000001c2f187220 */ /* 0x040fe20000400000 */
[C---:B------:R-:W-:Y:S01]  /*6ab0*/  FMUL R28, R47.reuse, R32 ;  /* 0x000000202f1c7220 */ /* 0x040fe20000400000 */
[--C-:B------:R-:W-:Y:S01]  /*6ac0*/  HADD2.F32 R32, -RZ, R58.reuse.H0_H0 ;  /* 0x2000003aff207230 */ /* 0x100fe20000004100 */
[----:B------:R-:W-:Y:S01]  /*6ad0*/  F2FP.F16.F32.PACK_AB R52, R2, R0 ;  /* 0x000000000234723e */ /* 0x000fe200000000ff */
[----:B------:R-:W-:Y:S02]  /*6ae0*/  HADD2.F32 R0, -RZ, R58.H1_H1 ;  /* 0x3000003aff007230 */ /* 0x000fe40000004100 */
[----:B------:R-:W-:Y:S01]  /*6af0*/  FMUL R5, R47, R9 ;  /* 0x000000092f057220 */ /* 0x000fe20000400000 */
[--C-:B------:R-:W-:Y:S02]  /*6b00*/  HADD2.F32 R2, -RZ, R59.reuse.H0_H0 ;  /* 0x2000003bff027230 */ /* 0x100fe40000004100 */
[C---:B------:R-:W-:Y:S01]  /*6b10*/  FFMA R7, R49.reuse, R51, R7 ;  /* 0x0000003331077223 */ /* 0x040fe20000000007 */
[C---:B------:R-:W-:Y:S01]  /*6b20*/  FFMA R4, R49.reuse, R32, R4 ;  /* 0x0000002031047223 */ /* 0x040fe20000000004 */
[----:B------:R-:W-:Y:S02]  /*6b30*/  HADD2.F32 R32, -RZ, R59.H1_H1 ;  /* 0x3000003bff207230 */ /* 0x000fe40000004100 */
[----:B------:R-:W-:Y:S01]  /*6b40*/  FFMA R5, R49, R0, R5 ;  /* 0x0000000031057223 */ /* 0x000fe20000000005 */
[--C-:B------:R-:W-:Y:S01]  /*6b50*/  HADD2.F32 R0, -RZ, R60.reuse.H0_H0 ;  /* 0x2000003cff007230 */ /* 0x100fe20000004100 */
[----:B------:R-:W-:Y:S01]  /*6b60*/  F2FP.F16.F32.PACK_AB R53, R7, R3 ;  /* 0x000000030735723e */ /* 0x000fe200000000ff */
[----:B------:R-:W-:Y:S01]  /*6b70*/  FMUL R6, R47, R10 ;  /* 0x0000000a2f067220 */ /* 0x000fe20000400000 */
[--C-:B------:R-:W-:Y:S01]  /*6b80*/  HADD2.F32 R3, -RZ, R61.reuse.H0_H0 ;  /* 0x2000003dff037230 */ /* 0x100fe20000004100 */
[----:B------:R-:W-:Y:S01]  /*6b90*/  F2FP.F16.F32.PACK_AB R54, R5, R4 ;  /* 0x000000040536723e */ /* 0x000fe200000000ff */
[----:B------:R-:W-:Y:S01]  /*6ba0*/  FMUL R11, R47, R11 ;  /* 0x0000000b2f0b7220 */ /* 0x000fe20000400000 */
[----:B------:R-:W-:Y:S01]  /*6bb0*/  FFMA R6, R49, R2, R6 ;  /* 0x0000000231067223 */ /* 0x000fe20000000006 */
[----:B------:R-:W-:Y:S02]  /*6bc0*/  HADD2.F32 R2, -RZ, R60.H1_H1 ;  /* 0x3000003cff027230 */ /* 0x000fe40000004100 */
[----:B------:R-:W-:Y:S01]  /*6bd0*/  FMUL R9, R47, R13 ;  /* 0x0000000d2f097220 */ /* 0x000fe20000400000 */
[C---:B------:R-:W-:Y:S01]  /*6be0*/  FFMA R11, R49.reuse, R32, R11 ;  /* 0x00000020310b7223 */ /* 0x040fe2000000000b */
[----:B------:R-:W-:Y:S01]  /*6bf0*/  FFMA R8, R49, R0, R8 ;  /* 0x0000000031087223 */ /* 0x000fe20000000008 */
[C---:B------:R-:W-:Y:S01]  /*6c00*/  FMUL R10, R47.reuse, R14 ;  /* 0x0000000e2f0a7220 */ /* 0x040fe20000400000 */
[----:B------:R-:W-:Y:S02]  /*6c10*/  HADD2.F32 R0, -RZ, R61.H1_H1 ;  /* 0x3000003dff007230 */ /* 0x000fe40000004100 */
[----:B------:R-:W-:Y:S01]  /*6c20*/  FMUL R15, R47, R15 ;  /* 0x0000000f2f0f7220 */ /* 0x000fe20000400000 */
[C---:B------:R-:W-:Y:S01]  /*6c30*/  FFMA R9, R49.reuse, R2, R9 ;  /* 0x0000000231097223 */ /* 0x040fe20000000009 */
[C---:B------:R-:W-:Y:S01]  /*6c40*/  FFMA R10, R49.reuse, R3, R10 ;  /* 0x00000003310a7223 */ /* 0x040fe2000000000a */
[--C-:B------:R-:W-:Y:S02]  /*6c50*/  HADD2.F32 R2, -RZ, R62.reuse.H0_H0 ;  /* 0x2000003eff027230 */ /* 0x100fe40000004100 */
[----:B------:R-:W-:Y:S01]  /*6c60*/  FFMA R15, R49, R0, R15 ;  /* 0x00000000310f7223 */ /* 0x000fe2000000000f */
[----:B------:R-:W-:Y:S02]  /*6c70*/  HADD2.F32 R3, -RZ, R62.H1_H1 ;  /* 0x3000003eff037230 */ /* 0x000fe40000004100 */
[C---:B------:R-:W-:Y:S01]  /*6c80*/  FMUL R13, R47.reuse, R17 ;  /* 0x000000112f0d7220 */ /* 0x040fe20000400000 */
[--C-:B------:R-:W-:Y:S02]  /*6c90*/  HADD2.F32 R0, -RZ, R63.reuse.H0_H0 ;  /* 0x2000003fff007230 */ /* 0x100fe40000004100 */
[----:B------:R-:W-:Y:S01]  /*6ca0*/  FMUL R14, R47, R18 ;  /* 0x000000122f0e7220 */ /* 0x000fe20000400000 */
[C---:B------:R-:W-:Y:S01]  /*6cb0*/  FFMA R12, R49.reuse, R2, R12 ;  /* 0x00000002310c7223 */ /* 0x040fe2000000000c */
[C---:B------:R-:W-:Y:S01]  /*6cc0*/  FFMA R13, R49.reuse, R3, R13 ;  /* 0x00000003310d7223 */ /* 0x040fe2000000000d */
[----:B------:R-:W-:Y:S02]  /*6cd0*/  HADD2.F32 R2, -RZ, R63.H1_H1 ;  /* 0x3000003fff027230 */ /* 0x000fe40000004100 */
[----:B------:R-:W-:Y:S01]  /*6ce0*/  FFMA R14, R49, R0, R14 ;  /* 0x00000000310e7223 */ /* 0x000fe2000000000e */
[C---:B------:R-:W-:Y:S01]  /*6cf0*/  FMUL R19, R47.reuse, R19 ;  /* 0x000000132f137220 */ /* 0x040fe20000400000 */
[--C-:B------:R-:W-:Y:S02]  /*6d00*/  HADD2.F32 R0, -RZ, R68.reuse.H0_H0 ;  /* 0x20000044ff007230 */ /* 0x100fe40000004100 */
[----:B------:R-:W-:Y:S01]  /*6d10*/  FMUL R17, R47, R21 ;  /* 0x000000152f117220 */ /* 0x000fe20000400000 */
[--C-:B------:R-:W-:Y:S02]  /*6d20*/  HADD2.F32 R3, -RZ, R69.reuse.H0_H0 ;  /* 0x20000045ff037230 */ /* 0x100fe40000004100 */
[C---:B------:R-:W-:Y:S01]  /*6d30*/  FFMA R19, R49.reuse, R2, R19 ;  /* 0x0000000231137223 */ /* 0x040fe20000000013 */
[----:B------:R-:W-:Y:S02]  /*6d40*/  HADD2.F32 R2, -RZ, R68.H1_H1 ;  /* 0x30000044ff027230 */ /* 0x000fe40000004100 */
        /* <DEDUP_REMOVED lines=9> */
[----:B------:R-:W-:Y:S01]  /*6de0*/  FMUL R21, R47, R25 ;  /* 0x000000192f157220 */ /* 0x000fe20000400000 */
[----:B------:R-:W-:Y:S01]  /*6df0*/  F2FP.F16.F32.PACK_AB R55, R11, R6 ;  /* 0x000000060b37723e */ /* 0x000fe200000000ff */
[--C-:B------:R-:W-:Y:S02]  /*6e00*/  HADD2.F32 R3, -RZ, R71.reuse.H0_H0 ;  /* 0x20000047ff037230 */ /* 0x100fe40000004100 */
[----:B------:R-:W-:Y:S01]  /*6e10*/  FMUL R22, R47, R26 ;  /* 0x0000001a2f167220 */ /* 0x000fe20000400000 */
[C---:B------:R-:W-:Y:S01]  /*6e20*/  FFMA R20, R49.reuse, R2, R20 ;  /* 0x0000000231147223 */ /* 0x040fe20000000014 */
[C---:B------:R-:W-:Y:S01]  /*6e30*/  FFMA R21, R49.reuse, R0, R21 ;  /* 0x0000000031157223 */ /* 0x040fe20000000015 */
[----:B------:R1:W-:Y:S01]  /*6e40*/  STS.128 [R100+0x2000], R52 ;  /* 0x0020003464007388 */ /* 0x0003e20000000c00 */
[----:B------:R-:W-:Y:S02]  /*6e50*/  HADD2.F32 R0, -RZ, R71.H1_H1 ;  /* 0x30000047ff007230 */ /* 0x000fe40000004100 */
[----:B------:R-:W-:Y:S01]  /*6e60*/  FFMA R22, R49, R3, R22 ;  /* 0x0000000331167223 */ /* 0x000fe20000000016 */
[----:B------:R-:W-:Y:S01]  /*6e70*/  FMUL R27, R47, R27 ;  /* 0x0000001b2f1b7220 */ /* 0x000fe20000400000 */
[--C-:B------:R-:W-:Y:S01]  /*6e80*/  HADD2.F32 R2, -RZ, R76.reuse.H0_H0 ;  /* 0x2000004cff027230 */ /* 0x100fe20000004100 */
[----:B------:R-:W-:Y:S01]  /*6e90*/  F2FP.F16.F32.PACK_AB R8, R9, R8 ;  /* 0x000000080908723e */ /* 0x000fe200000000ff */
[----:B------:R-:W-:Y:S01]  /*6ea0*/  HADD2.F32 R3, -RZ, R76.H1_H1 ;  /* 0x3000004cff037230 */ /* 0x000fe20000004100 */
[----:B------:R-:W-:Y:S01]  /*6eb0*/  F2FP.F16.F32.PACK_AB R9, R15, R10 ;  /* 0x0000000a0f09723e */ /* 0x000fe200000000ff */
[----:B------:R-:W-:Y:S01]  /*6ec0*/  FMUL R25, R47, R29 ;  /* 0x0000001d2f197220 */ /* 0x000fe20000400000 */
[--C-:B------:R-:W-:Y:S01]  /*6ed0*/  HADD2.F32 R4, -RZ, R77.reuse.H0_H0 ;  /* 0x2000004dff047230 */ /* 0x100fe20000004100 */
[----:B------:R-:W-:Y:S01]  /*6ee0*/  F2FP.F16.F32.PACK_AB R10, R13, R12 ;  /* 0x0000000c0d0a723e */ /* 0x000fe200000000ff */
[----:B------:R-:W-:Y:S01]  /*6ef0*/  FMUL R26, R47, R30 ;  /* 0x0000001e2f1a7220 */ /* 0x000fe20000400000 */
[----:B------:R-:W-:Y:S01]  /*6f00*/  F2FP.F16.F32.PACK_AB R11, R19, R14 ;  /* 0x0000000e130b723e */ /* 0x000fe200000000ff */
[C---:B------:R-:W-:Y:S01]  /*6f10*/  FFMA R27, R49.reuse, R0, R27 ;  /* 0x00000000311b7223 */ /* 0x040fe2000000001b */
[C---:B------:R-:W-:Y:S01]  /*6f20*/  FFMA R24, R49.reuse, R2, R24 ;  /* 0x0000000231187223 */ /* 0x040fe20000000018 */
[----:B------:R-:W-:Y:S02]  /*6f30*/  HADD2.F32 R0, -RZ, R77.H1_H1 ;  /* 0x3000004dff007230 */ /* 0x000fe40000004100 */
[----:B------:R-:W-:Y:S01]  /*6f40*/  FFMA R25, R49, R3, R25 ;  /* 0x0000000331197223 */ /* 0x000fe20000000019 */
[----:B------:R1:W-:Y:S01]  /*6f50*/  STS.128 [R99+0x2010], R8 ;  /* 0x0020100863007388 */ /* 0x0003e20000000c00 */
[----:B------:R-:W-:Y:S01]  /*6f60*/  FMUL R31, R47, R31 ;  /* 0x0000001f2f1f7220 */ /* 0x000fe20000400000 */
[--C-:B------:R-:W-:Y:S02]  /*6f70*/  HADD2.F32 R2, -RZ, R78.reuse.H0_H0 ;  /* 0x2000004eff027230 */ /* 0x100fe40000004100 */
[----:B------:R-:W-:Y:S01]  /*6f80*/  FFMA R26, R49, R4, R26 ;  /* 0x00000004311a7223 */ /* 0x000fe2000000001a */
[----:B------:R-:W-:Y:S02]  /*6f90*/  HADD2.F32 R3, -RZ, R78.H1_H1 ;  /* 0x3000004eff037230 */ /* 0x000fe40000004100 */
[----:B------:R-:W-:Y:S01]  /*6fa0*/  FMUL R29, R47, R33 ;  /* 0x000000212f1d7220 */ /* 0x000fe20000400000 */
[--C-:B------:R-:W-:Y:S01]  /*6fb0*/  HADD2.F32 R4, -RZ, R79.reuse.H0_H0 ;  /* 0x2000004fff047230 */ /* 0x100fe20000004100 */
[----:B------:R-:W-:Y:S01]  /*6fc0*/  F2FP.F16.F32.PACK_AB R16, R17, R16 ;  /* 0x000000101110723e */ /* 0x000fe200000000ff */
[----:B------:R-:W-:Y:S01]  /*6fd0*/  FMUL R30, R47, R34 ;  /* 0x000000222f1e7220 */ /* 0x000fe20000400000 */
        /* <DEDUP_REMOVED lines=14> */
[----:B------:R-:W-:Y:S02]  /*70c0*/  F2FP.F16.F32.PACK_AB R27, R35, R30 ;  /* 0x0000001e231b723e */ /* 0x000fe400000000ff */
[----:B------:R-:W-:Y:S02]  /*70d0*/  LEA R0, R65, UR48, 0x3 ;  /* 0x0000003041007c11 */ /* 0x000fe4000f8e18ff */
[----:B------:R-:W-:Y:S01]  /*70e0*/  @P6 SHF.L.U32 R2, R97, 0x1f, RZ ;  /* 0x0000001f61026819 */ /* 0x000fe200000006ff */
        /* <DEDUP_REMOVED lines=9> */
[----:B------:R-:W-:Y:S02]  /*7180*/  UIADD3 UR8, UP0, UPT, UR52, 0x680, URZ ;  /* 0x0000068034087890 */ /* 0x000fe4000ff1e0ff */
[----:B------:R-:W-:Y:S02]  /*7190*/  UIADD3 UR5, UPT, UPT, UR41, 0x20, URZ ;  /* 0x0000002029057890 */ /* 0x000fe4000fffe0ff */
[----:B------:R-:W-:Y:S02]  /*71a0*/  UIADD3 UR4, UPT, UPT, UR48, 0x2200, URZ ;  /* 0x0000220030047890 */ /* 0x000fe4000fffe0ff */
[----:B------:R-:W-:Y:S01]  /*71b0*/  UIADD3.X UR9, UPT, UPT, URZ, UR53, URZ, UP0, !UPT ;  /* 0x00000035ff097290 */ /* 0x000fe200087fe4ff */
[----:B------:R-:W-:Y:S01]  /*71c0*/  UMOV UR6, UR42 ;  /* 0x0000002a00067c82 */ /* 0x000fe20008000000 */
[----:B------:R-:W-:Y:S07]  /*71d0*/  UMOV UR7, UR36 ;  /* 0x0000002400077c82 */ /* 0x000fee0008000000 */
[----:B------:R2:W-:Y:S01]  /*71e0*/  UTMASTG.3D [UR4], [UR8] ;  /* 0x00000004080073b5 */ /* 0x0005e20008010000 */
[----:B------:R0:W-:Y:S01]  /*71f0*/  UTMACMDFLUSH ;  /* 0x00000000000079b7 */ /* 0x0001e20000000000 */
[----:B--2---:R-:W-:Y:S04]  /*7200*/  DEPBAR.LE SB0, 0x1 ;  /* 0x000080400000791a */ /* 0x004fe80000000000 */
.L_x_108:
[----:B------:R-:W-:Y:S05]  /*7210*/  BSYNC.RECONVERGENT B0 ;  /* 0x0000000000007941 */ /* 0x000fea0003800200 */
.L_x_107:
[----:B------:R-:W-:Y:S01]  /*7220*/  BAR.SYNC.DEFER_BLOCKING 0x1, 0x80 ;  /* 0x0042000000007b1d */ /* 0x000fe20000010000 */
[----:B------:R-:W-:Y:S04]  /*7230*/  UIADD3 UR40, UPT, UPT, UR51, 0x1, URZ ;  /* 0x0000000133287890 */ /* 0x000fe8000fffe0ff */
[----:B------:R-:W-:Y:S04]  /*7240*/  UISETP.NE.AND UP0, UPT, UR40, 0x4, UPT ;  /* 0x000000042800788c */ /* 0x000fe8000bf05270 */
[----:B------:R-:W-:Y:S01]  /*7250*/  USEL UR40, UR40, URZ, UP0 ;  /* 0x000000ff28287287 */ /* 0x000fe20008000000 */
[----:B------:R2:W-:Y:S01]  /*7260*/  @P6 SYNCS.ARRIVE.TRANS64.RED.A1T0 RZ, [R72+URZ], RZ ;  /* 0x000000ff48ff69a7 */ /* 0x0005e200081004ff */
[----:B------:R-:W-:Y:S01]  /*7270*/  BSSY B1, `(.L_x_109) ;  /* 0x0000017000017945 */ /* 0x000fe20003800000 */
[----:B------:R-:W4:Y:S02]  /*7280*/  @P6 SYNCS.PHASECHK.TRANS64.TRYWAIT P0, [R0+URZ+0x40], R2 ;  /* 0x00004002000065a7 */ /* 0x000f2400080011ff */
[----:B----4-:R-:W-:Y:S01]  /*7290*/  @P6 SEL R66, RZ, 0x1, !P0 ;  /* 0x00000001ff426807 */ /* 0x010fe20004000000 */
[----:B--2---:R-:W-:Y:S06]  /*72a0*/  @!P6 BRA `(.L_x_110) ;  /* 0x00000000004ce947 */ /* 0x004fec0003800000 */
        /* <DEDUP_REMOVED lines=9> */
[----:B------:R-:W-:Y:S04]  /*7340*/  SHF.L.U32 R6, R97, 0x1f, RZ ;  /* 0x0000001f61067819 */ /* 0x000fe800000006ff */
[----:B------:R-:W2:Y:S02]  /*7350*/  SYNCS.PHASECHK.TRANS64.TRYWAIT P0, [R0+URZ+0x40], R6 ;  /* 0x00004006000075a7 */ /* 0x000ea400080011ff */
[----:B--2---:R-:W-:Y:S05]  /*7360*/  @!P0 BRA `(.L_x_113) ;  /* 0x0000002400648947 */ /* 0x004fea0003800000 */
.L_x_112:
[----:B------:R-:W-:Y:S05]  /*7370*/  BSYNC B0 ;  /* 0x0000000000007941 */ /* 0x000fea0003800000 */
.L_x_111:
[----:B------:R-:W-:Y:S02]  /*7380*/  ISETP.NE.AND P0, PT, R67, RZ, PT ;  /* 0x000000ff4300720c */ /* 0x000fe40003f05270 */
[----:B------:R-:W-:Y:S11]  /*7390*/  IADD3 R65, PT, PT, R65, 0x1, RZ ;  /* 0x0000000141417810 */ /* 0x000ff60007ffe0ff */
[----:B------:R4:W1:Y:S04]  /*73a0*/  @P0 LDS.128 R56, [R5] ;  /* 0x0000000005380984 */ /* 0x0008680000000c00 */
[----:B------:R4:W1:Y:S04]  /*73b0*/  @P0 LDS.128 R60, [R4+0x10] ;  /* 0x00001000043c0984 */ /* 0x0008680000000c00 */
[----:B------:R4:W1:Y:S04]  /*73c0*/  @P0 LDS.128 R68, [R3+0x20] ;  /* 0x0000200003440984 */ /* 0x0008680000000c00 */
[----:B------:R4:W1:Y:S02]  /*73d0*/  @P0 LDS.128 R76, [R2+0x30] ;  /* 0x00003000024c0984 */ /* 0x0008640000000c00 */
.L_x_110:
[----:B------:R-:W-:Y:S05]  /*73e0*/  BSYNC B1 ;  /* 0x0000000000017941 */ /* 0x000fea0003800000 */
.L_x_109:
        /* <DEDUP_REMOVED lines=21> */
.L_x_114:
        /* <DEDUP_REMOVED lines=146> */
.L_x_116:
[----:B------:R-:W-:Y:S05]  /*7e60*/  BSYNC.RECONVERGENT B0 ;  /* 0x0000000000007941 */ /* 0x000fea0003800200 */
.L_x_115:
        /* <DEDUP_REMOVED lines=21> */
.L_x_120:
[----:B------:R-:W-:Y:S05]  /*7fc0*/  BSYNC B0 ;  /* 0x0000000000007941 */ /* 0x000fea0003800000 */
.L_x_119:
[----:B------:R-:W-:Y:S11]  /*7fd0*/  ISETP.NE.AND P0, PT, R67, RZ, PT ;  /* 0x000000ff4300720c */ /* 0x000ff60003f05270 */
[----:B------:R-:W-:Y:S02]  /*7fe0*/  @!UPT UIADD3 URZ, UPT, UPT, URZ, URZ, URZ ;  /* 0x000000fffffff290 */ /* 0x000fe4000fffe0ff */
[----:B------:R4:W1:Y:S04]  /*7ff0*/  @P0 LDS.128 R56, [R4] ;  /* 0x0000000004380984 */ /* 0x0008680000000c00 */
[----:B------:R4:W1:Y:S04]  /*8000*/  @P0 LDS.128 R60, [R3+0x10] ;  /* 0x00001000033c0984 */ /* 0x0008680000000c00 */
[----:B------:R4:W1:Y:S04]  /*8010*/  @P0 LDS.128 R68, [R2+0x20] ;  /* 0x0000200002440984 */ /* 0x0008680000000c00 */
[----:B------:R4:W1:Y:S02]  /*8020*/  @P0 LDS.128 R76, [R65+0x30] ;  /* 0x00003000414c0984 */ /* 0x0008640000000c00 */
.L_x_118:
[----:B------:R-:W-:Y:S05]  /*8030*/  BSYNC B1 ;  /* 0x0000000000017941 */ /* 0x000fea0003800000 */
.L_x_117:
        /* <DEDUP_REMOVED lines=21> */
.L_x_122:
[----:B------:R-:W-:Y:S01]  /*8190*/  ISETP.NE.AND P0, PT, R102, RZ, PT ;  /* 0x000000ff6600720c */ /* 0x000fe20003f05270 */
[----:B------:R-:W-:Y:S05]  /*81a0*/  WARPSYNC.ALL ;  /* 0x0000000000007948 */ /* 0x000fea0003800000 */
[----:B------:R-:W-:Y:S01]  /*81b0*/  R2UR UR4, R48 ;  /* 0x00000000300472ca */ /* 0x000fe200000e0000 */
[--C-:B-1----:R-:W-:Y:S01]  /*81c0*/  HADD2.F32 R0, -RZ, R56.reuse.H0_H0 ;  /* 0x20000038ff007230 */ /* 0x102fe20000004100 */
[----:B------:R-:W-:Y:S01]  /*81d0*/  R2UR UR5, R64 ;  /* 0x00000000400572ca */ /* 0x000fe200000e0000 */
[----:B----4-:R-:W-:Y:S01]  /*81e0*/  HADD2.F32 R2, -RZ, R56.H1_H1 ;  /* 0x30000038ff027230 */ /* 0x010fe20000004100 */
[----:B------:R-:W-:Y:S01]  /*81f0*/  BSSY.RECONVERGENT B0, `(.L_x_123) ;  /* 0x0000089000007945 */ /* 0x000fe20003800200 */
[--C-:B------:R-:W-:Y:S02]  /*8200*/  HADD2.F32 R3, -RZ, R57.reuse.H0_H0 ;  /* 0x20000039ff037230 */ /* 0x100fe40000004100 */
[----:B------:R-:W-:Y:S02]  /*8210*/  HADD2.F32 R48, -RZ, R57.H1_H1 ;  /* 0x30000039ff307230 */ /* 0x000fe40000004100 */
[--C-:B------:R-:W-:Y:S02]  /*8220*/  HADD2.F32 R50, -RZ, R58.reuse.H0_H0 ;  /* 0x2000003aff327230 */ /* 0x100fe40000004100 */
[----:B------:R-:W-:Y:S02]  /*8230*/  HADD2.F32 R51, -RZ, R58.H1_H1 ;  /* 0x3000003aff337230 */ /* 0x000fe40000004100 */
[----:B------:R-:W1:Y:S01]  /*8240*/  LDTM.x32 R4, tmem[UR4+0x60] ;  /* 0x00006004000479ee */ /* 0x000e6200082c0000 */
[----:B------:R-:W-:Y:S01]  /*8250*/  NOP ;  /* 0x0000000000007918 */ /* 0x000fe20000000000 */
[----:B------:R-:W-:Y:S01]  /*8260*/  UIADD3 UR5, UPT, UPT, UR5, 0xd0, URZ ;  /* 0x000000d005057890 */ /* 0x000fe2000fffe0ff */
[--C-:B------:R-:W-:Y:S02]  /*8270*/  HADD2.F32 R52, -RZ, R59.reuse.H0_H0 ;  /* 0x2000003bff347230 */ /* 0x100fe40000004100 */
[----:B------:R-:W-:Y:S01]  /*8280*/  HADD2.F32 R53, -RZ, R59.H1_H1 ;  /* 0x3000003bff357230 */ /* 0x000fe20000004100 */
[----:B------:R-:W-:Y:S01]  /*8290*/  UPRMT UR5, UR37, 0x654, UR5 ;  /* 0x0000065425057896 */ /* 0x000fe20008000005 */
[--C-:B------:R-:W-:Y:S02]  /*82a0*/  HADD2.F32 R54, -RZ, R60.reuse.H0_H0 ;  /* 0x2000003cff367230 */ /* 0x100fe40000004100 */
[----:B------:R-:W-:Y:S02]  /*82b0*/  HADD2.F32 R55, -RZ, R60.H1_H1 ;  /* 0x3000003cff377230 */ /* 0x000fe40000004100 */
[--C-:B------:R-:W-:Y:S02]  /*82c0*/  HADD2.F32 R56, -RZ, R61.reuse.H0_H0 ;  /* 0x2000003dff387230 */ /* 0x100fe40000004100 */
[----:B------:R-:W-:Y:S02]  /*82d0*/  HADD2.F32 R57, -RZ, R61.H1_H1 ;  /* 0x3000003dff397230 */ /* 0x000fe40000004100 */
[----:B-1----:R-:W-:Y:S01]  /*82e0*/  SYNCS.ARRIVE.TRANS64.RED.A1T0 RZ, [UR5], RZ ;  /* 0x000000ffffff79a7 */ /* 0x002fe20008100405 */
[--C-:B------:R-:W-:Y:S02]  /*82f0*/  HADD2.F32 R58, -RZ, R62.reuse.H0_H0 ;  /* 0x2000003eff3a7230 */ /* 0x100fe40000004100 */
[----:B------:R-:W-:Y:S02]  /*8300*/  HADD2.F32 R59, -RZ, R62.H1_H1 ;  /* 0x3000003eff3b7230 */ /* 0x000fe40000004100 */
[--C-:B------:R-:W-:Y:S02]  /*8310*/  HADD2.F32 R60, -RZ, R63.reuse.H0_H0 ;  /* 0x2000003fff3c7230 */ /* 0x100fe40000004100 */
[----:B------:R-:W-:Y:S02]  /*8320*/  HADD2.F32 R61, -RZ, R63.H1_H1 ;  /* 0x3000003fff3d7230 */ /* 0x000fe40000004100 */
[C---:B------:R-:W-:Y:S01]  /*8330*/  FMUL R4, R47.reuse, R4 ;  /* 0x000000042f047220 */ /* 0x040fe20000400000 */
[C---:B------:R-:W-:Y:S01]  /*8340*/  FMUL R5, R47.reuse, R5 ;  /* 0x000000052f057220 */ /* 0x040fe20000400000 */
[C---:B------:R-:W-:Y:S01]  /*8350*/  FMUL R6, R47.reuse, R6 ;  /* 0x000000062f067220 */ /* 0x040fe20000400000 */
[----:B------:R-:W-:Y:S01]  /*8360*/  FMUL R7, R47, R7 ;  /* 0x000000072f077220 */ /* 0x000fe20000400000 */
[C---:B------:R-:W-:Y:S01]  /*8370*/  FFMA R4, R49.reuse, R0, R4 ;  /* 0x0000000031047223 */ /* 0x040fe20000000004 */
[C---:B------:R-:W-:Y:S01]  /*8380*/  FFMA R5, R49.reuse, R2, R5 ;  /* 0x0000000231057223 */ /* 0x040fe20000000005 */
[C---:B------:R-:W-:Y:S01]  /*8390*/  FFMA R6, R49.reuse, R3, R6 ;  /* 0x0000000331067223 */ /* 0x040fe20000000006 */
[----:B------:R-:W-:Y:S01]  /*83a0*/  FFMA R7, R49, R48, R7 ;  /* 0x0000003031077223 */ /* 0x000fe20000000007 */
[C---:B------:R-:W-:Y:S01]  /*83b0*/  FMUL R8, R47.reuse, R8 ;  /* 0x000000082f087220 */ /* 0x040fe20000400000 */
[----:B------:R-:W-:Y:S01]  /*83c0*/  FMUL R9, R47, R9 ;  /* 0x000000092f097220 */ /* 0x000fe20000400000 */
[----:B------:R-:W-:Y:S01]  /*83d0*/  F2FP.F16.F32.PACK_AB R4, R5, R4 ;  /* 0x000000040504723e */ /* 0x000fe200000000ff */
[----:B------:R-:W-:Y:S01]  /*83e0*/  FMUL R0, R47, R10 ;  /* 0x0000000a2f007220 */ /* 0x000fe20000400000 */
[----:B------:R-:W-:Y:S01]  /*83f0*/  F2FP.F16.F32.PACK_AB R5, R7, R6 ;  /* 0x000000060705723e */ /* 0x000fe200000000ff */
[C---:B------:R-:W-:Y:S01]  /*8400*/  FFMA R8, R49.reuse, R50, R8 ;  /* 0x0000003231087223 */ /* 0x040fe20000000008 */
[C---:B------:R-:W-:Y:S01]  /*8410*/  FFMA R9, R49.reuse, R51, R9 ;  /* 0x0000003331097223 */ /* 0x040fe20000000009 */
[----:B------:R-:W-:Y:S01]  /*8420*/  FFMA R0, R49, R52, R0 ;  /* 0x0000003431007223 */ /* 0x000fe20000000000 */
[C---:B------:R-:W-:Y:S01]  /*8430*/  FMUL R2, R47.reuse, R11 ;  /* 0x0000000b2f027220 */ /* 0x040fe20000400000 */
[C---:B------:R-:W-:Y:S01]  /*8440*/  FMUL R3, R47.reuse, R12 ;  /* 0x0000000c2f037220 */ /* 0x040fe20000400000 */
[----:B------:R-:W-:Y:S01]  /*8450*/  FMUL R10, R47, R13 ;  /* 0x0000000d2f0a7220 */ /* 0x000fe20000400000 */
[----:B------:R-:W-:Y:S01]  /*8460*/  F2FP.F16.F32.PACK_AB R6, R9, R8 ;  /* 0x000000080906723e */ /* 0x000fe200000000ff */
[C---:B------:R-:W-:Y:S01]  /*8470*/  FFMA R2, R49.reuse, R53, R2 ;  /* 0x0000003531027223 */ /* 0x040fe20000000002 */
[C---:B------:R-:W-:Y:S01]  /*8480*/  FFMA R3, R49.reuse, R54, R3 ;  /* 0x0000003631037223 */ /* 0x040fe20000000003 */
[----:B------:R-:W-:Y:S01]  /*8490*/  FFMA R10, R49, R55, R10 ;  /* 0x00000037310a7223 */ /* 0x000fe2000000000a */
[C---:B------:R-:W-:Y:S01]  /*84a0*/  FMUL R11, R47.reuse, R14 ;  /* 0x0000000e2f0b7220 */ /* 0x040fe20000400000 */
[C---:B------:R-:W-:Y:S01]  /*84b0*/  FMUL R15, R47.reuse, R15 ;  /* 0x0000000f2f0f7220 */ /* 0x040fe20000400000 */
[C---:B------:R-:W-:Y:S01]  /*84c0*/  FMUL R12, R47.reuse, R16 ;  /* 0x000000102f0c7220 */ /* 0x040fe20000400000 */
[----:B------:R-:W-:Y:S01]  /*84d0*/  FMUL R13, R47, R17 ;  /* 0x000000112f0d7220 */ /* 0x000fe20000400000 */
[----:B------:R-:W-:Y:S01]  /*84e0*/  FFMA R11, R49, R56, R11 ;  /* 0x00000038310b7223 */ /* 0x000fe2000000000b */
[----:B------:R-:W-:Y:S01]  /*84f0*/  FMUL R14, R47, R18 ;  /* 0x000000122f0e7220 */ /* 0x000fe20000400000 */
[----:B------:R-:W-:Y:S01]  /*8500*/  FFMA R15, R49, R57, R15 ;  /* 0x00000039310f7223 */ /* 0x000fe2000000000f */
[--C-:B------:R-:W-:Y:S02]  /*8510*/  HADD2.F32 R62, -RZ, R68.reuse.H0_H0 ;  /* 0x20000044ff3e7230 */ /* 0x100fe40000004100 */
[----:B------:R-:W-:Y:S01]  /*8520*/  FMUL R19, R47, R19 ;  /* 0x000000132f137220 */ /* 0x000fe20000400000 */
[----:B------:R-:W-:Y:S01]  /*8530*/  F2FP.F16.F32.PACK_AB R7, R2, R0 ;  /* 0x000000000207723e */ /* 0x000fe200000000ff */
[----:B------:R-:W-:Y:S01]  /*8540*/  FFMA R12, R49, R58, R12 ;  /* 0x0000003a310c7223 */ /* 0x000fe2000000000c */
[----:B------:R-:W-:Y:S02]  /*8550*/  HADD2.F32 R63, -RZ, R68.H1_H1 ;  /* 0x30000044ff3f7230 */ /* 0x000fe40000004100 */
[----:B------:R-:W-:Y:S01]  /*8560*/  FMUL R16, R47, R20 ;  /* 0x000000142f107220 */ /* 0x000fe20000400000 */
[----:B------:R-:W-:Y:S01]  /*8570*/  FFMA R13, R49, R59, R13 ;  /* 0x0000003b310d7223 */ /* 0x000fe2000000000d */
[----:B------:R1:W-:Y:S01]  /*8580*/  STS.128 [R100+0x6000], R4 ;  /* 0x0060000464007388 */ /* 0x0003e20000000c00 */
[--C-:B------:R-:W-:Y:S02]  /*8590*/  HADD2.F32 R64, -RZ, R69.reuse.H0_H0 ;  /* 0x20000045ff407230 */ /* 0x100fe40000004100 */
[----:B------:R-:W-:Y:S01]  /*85a0*/  FMUL R17, R47, R21 ;  /* 0x000000152f117220 */ /* 0x000fe20000400000 */
[----:B------:R-:W-:Y:S01]  /*85b0*/  FFMA R14, R49, R60, R14 ;  /* 0x0000003c310e7223 */ /* 0x000fe2000000000e */
[----:B------:R-:W-:Y:S02]  /*85c0*/  HADD2.F32 R65, -RZ, R69.H1_H1 ;  /* 0x30000045ff417230 */ /* 0x000fe40000004100 */
[----:B------:R-:W-:Y:S01]  /*85d0*/  FMUL R18, R47, R22 ;  /* 0x000000162f127220 */ /* 0x000fe20000400000 */
[----:B------:R-:W-:Y:S01]  /*85e0*/  FFMA R19, R49, R61, R19 ;  /* 0x0000003d31137223 */ /* 0x000fe20000000013 */
        /* <DEDUP_REMOVED lines=11> */
[----:B------:R-:W-:Y:S01]  /*86a0*/  F2FP.F16.F32.PACK_AB R8, R10, R3 ;  /* 0x000000030a08723e */ /* 0x000fe200000000ff */
[----:B------:R-:W-:Y:S01]  /*86b0*/  FFMA R23, R49, R65, R23 ;  /* 0x0000004131177223 */ /* 0x000fe20000000017 */
[----:B------:R-:W-:Y:S01]  /*86c0*/  F2FP.F16.F32.PACK_AB R9, R15, R11 ;  /* 0x0000000b0f09723e */ /* 0x000fe200000000ff */
[--C-:B------:R-:W-:Y:S02]  /*86d0*/  HADD2.F32 R70, -RZ, R76.reuse.H0_H0 ;  /* 0x2000004cff467230 */ /* 0x100fe40000004100 */
[----:B------:R-:W-:Y:S01]  /*86e0*/  FMUL R27, R47, R27 ;  /* 0x0000001b2f1b7220 */ /* 0x000fe20000400000 */
[----:B------:R-:W-:Y:S01]  /*86f0*/  F2FP.F16.F32.PACK_AB R10, R13, R12 ;  /* 0x0000000c0d0a723e */ /* 0x000fe200000000ff */
[----:B------:R-:W-:Y:S01]  /*8700*/  FFMA R20, R49, R66, R20 ;  /* 0x0000004231147223 */ /* 0x000fe20000000014 */
[----:B------:R-:W-:Y:S01]  /*8710*/  F2FP.F16.F32.PACK_AB R11, R19, R14 ;  /* 0x0000000e130b723e */ /* 0x000fe200000000ff */
[----:B------:R-:W-:Y:S02]  /*8720*/  HADD2.F32 R71, -RZ, R76.H1_H1 ;  /* 0x3000004cff477230 */ /* 0x000fe40000004100 */
[----:B------:R-:W-:Y:S01]  /*8730*/  FMUL R24, R47, R28 ;  /* 0x0000001c2f187220 */ /* 0x000fe20000400000 */
[----:B------:R-:W-:Y:S01]  /*8740*/  FFMA R21, R49, R67, R21 ;  /* 0x0000004331157223 */ /* 0x000fe20000000015 */
[--C-:B------:R-:W-:Y:S01]  /*8750*/  HADD2.F32 R72, -RZ, R77.reuse.H0_H0 ;  /* 0x2000004dff487230 */ /* 0x100fe20000004100 */
[----:B------:R1:W-:Y:S01]  /*8760*/  STS.128 [R99+0x6010], R8 ;  /* 0x0060100863007388 */ /* 0x0003e20000000c00 */
        /* <DEDUP_REMOVED lines=49> */
.L_x_124:
[----:B------:R-:W-:Y:S05]  /*8a80*/  BSYNC.RECONVERGENT B0 ;  /* 0x0000000000007941 */ /* 0x000fea0003800200 */
.L_x_123:
[----:B------:R-:W-:Y:S01]  /*8a90*/  BAR.SYNC.DEFER_BLOCKING 0x1, 0x80 ;  /* 0x0042000000007b1d */ /* 0x000fe20000010000 */
[----:B------:R-:W-:Y:S01]  /*8aa0*/  UISETP.NE.AND UP0, UPT, UR49, -0x4, UPT ;  /* 0xfffffffc3100788c */ /* 0x000fe2000bf05270 */
[----:B------:R-:W-:Y:S08]  /*8ab0*/  IADD3 R45, PT, PT, R45, 0x1, RZ ;  /* 0x000000012d2d7810 */ /* 0x000ff00007ffe0ff */
[----:B------:R-:W-:Y:S05]  /*8ac0*/  BRA.U !UP0, `(.L_x_125) ;  /* 0x0000000108287547 */ /* 0x000fea000b800000 */
[----:B------:R-:W-:Y:S01]  /*8ad0*/  ISETP.NE.AND P0, PT, R107, RZ, PT ;  /* 0x000000ff6b00720c */ /* 0x000fe20003f05270 */
[----:B------:R-:W-:Y:S01]  /*8ae0*/  IMAD.U32 R2, RZ, RZ, UR51 ;  /* 0x00000033ff027e24 */ /* 0x000fe2000f8e00ff */
[----:B------:R-:W-:Y:S01]  /*8af0*/  UIADD3 UR51, UPT, UPT, UR51, 0x1, URZ ;  /* 0x0000000133337890 */ /* 0x000fe2000fffe0ff */
[----:B------:R-:W-:Y:S03]  /*8b00*/  IMAD.U32 R0, RZ, RZ, UR37 ;  /* 0x00000025ff007e24 */ /* 0x000fe6000f8e00ff */
[----:B------:R-:W-:Y:S04]  /*8b10*/  UISETP.NE.AND UP0, UPT, UR51, 0x4, UPT ;  /* 0x000000043300788c */ /* 0x000fe8000bf05270 */
[----:B------:R-:W-:Y:S03]  /*8b20*/  USEL UR51, UR51, URZ, UP0 ;  /* 0x000000ff33337287 */ /* 0x000fe60008000000 */
[----:B------:R-:W-:Y:S05]  /*8b30*/  @P0 LEA R2, R2, UR48, 0x3 ;  /* 0x0000003002020c11 */ /* 0x000fea000f8e18ff */
[----:B------:R-:W-:Y:S05]  /*8b40*/  @P0 VIADD R2, R2, 0x60 ;  /* 0x0000006002020836 */ /* 0x000fea0000000000 */
[----:B------:R-:W-:Y:S04]  /*8b50*/  @P0 PRMT R0, R0, 0x654, R2 ;  /* 0x0000065400000816 */ /* 0x000fe80000000002 */
[----:B------:R2:W-:Y:S03]  /*8b60*/  @P0 SYNCS.ARRIVE.TRANS64.RED.A1T0 RZ, [R0+URZ], RZ ;  /* 0x000000ff00ff09a7 */ /* 0x0005e600081004ff */
.L_x_125:
[----:B------:R-:W-:Y:S01]  /*8b70*/  ISETP.NE.AND P2, PT, R103, RZ, PT ;  /* 0x000000ff6700720c */ /* 0x000fe20003f45270 */
[----:B------:R-:W-:Y:S01]  /*8b80*/  UIADD3 UR49, UPT, UPT, UR49, 0x4, URZ ;  /* 0x0000000431317890 */ /* 0x000fe2000fffe0ff */
[----:B------:R-:W-:Y:S01]  /*8b90*/  ISETP.NE.AND P0, PT, R105, 0x2, PT ;  /* 0x000000026900780c */ /* 0x000fe20003f05270 */
[----:B------:R-:W-:Y:S01]  /*8ba0*/  IMAD.IADD R14, R43, 0x1, R86 ;  /* 0x000000012b0e7824 */ /* 0x000fe200078e0256 */
[----:B------:R-:W-:Y:S01]  /*8bb0*/  ISETP.NE.AND P1, PT, R45, 0x4, PT ;  /* 0x000000042d00780c */ /* 0x000fe20003f25270 */
[----:B------:R-:W-:Y:S01]  /*8bc0*/  IMAD.IADD R15, R44, 0x1, R87 ;  /* 0x000000012c0f7824 */ /* 0x000fe200078e0257 */
[----:B------:R-:W-:Y:S02]  /*8bd0*/  SEL R2, RZ, 0x1, P0 ;  /* 0x00000001ff027807 */ /* 0x000fe40000000000 */
[----:B--2---:R-:W-:Y:S02]  /*8be0*/  SEL R0, RZ, 0x1, P1 ;  /* 0x00000001ff007807 */ /* 0x004fe40000800000 */
[----:B------:R-:W-:Y:S02]  /*8bf0*/  LOP3.LUT R95, R95, R2, RZ, 0x3c, !PT ;  /* 0x000000025f5f7212 */ /* 0x000fe400078e3cff */
[----:B------:R-:W-:Y:S02]  /*8c00*/  LOP3.LUT R96, R96, R0, RZ, 0x3c, !PT ;  /* 0x0000000060607212 */ /* 0x000fe400078e3cff */
[----:B------:R-:W-:Y:S02]  /*8c10*/  @P2 R2UR UR36, R94 ;  /* 0x000000005e2422ca */ /* 0x000fe400000e0000 */
[----:B------:R-:W-:Y:S02]  /*8c20*/  SEL R105, R105, RZ, P0 ;  /* 0x000000ff69697207 */ /* 0x000fe40000000000 */
[----:B------:R-:W-:Y:S01]  /*8c30*/  SEL R45, R45, RZ, P1 ;  /* 0x000000ff2d2d7207 */ /* 0x000fe20000800000 */
[----:B------:R-:W-:Y:S10]  /*8c40*/  @P2 BRA `(.L_x_126) ;  /* 0xffffffc000502947 */ /* 0x000ff4000383ffff */
[----:B------:R-:W-:-:S09]  /*8c50*/  UISETP.NE.AND UP0, UPT, UR50, URZ, UPT ;  /* 0x000000ff3200728c */ /* 0x000fd2000bf05270 */
[----:B------:R-:W-:Y:S05]  /*8c60*/  BRA.U !UP0, `(.L_x_127) ;  /* 0x0000000108487547 */ /* 0x000fea000b800000 */
[----:B------:R-:W2:Y:S02]  /*8c70*/  LDCU.64 UR4, c[0x0][0x890] ;  /* 0x00011200ff0477ac */ /* 0x000ea40008000a00 */
[----:B--2---:R-:W-:-:S04]  /*8c80*/  UISETP.NE.U32.AND UP0, UPT, UR4, URZ, UPT ;  /* 0x000000ff0400728c */ /* 0x004fc8000bf05070 */
[----:B------:R-:W-:-:S09]  /*8c90*/  UISETP.NE.AND.EX UP0, UPT, UR5, URZ, UPT, UP0 ;  /* 0x000000ff0500728c */ /* 0x000fd2000bf05300 */
[----:B------:R-:W-:Y:S05]  /*8ca0*/  BRA.U UP0, `(.L_x_128) ;  /* 0x00000001000c7547 */ /* 0x000fea000b800000 */
[----:B------:R-:W-:-:S13]  /*8cb0*/  FSETP.NEU.AND P0, PT, R49, RZ, PT ;  /* 0x000000ff3100720b */ /* 0x000fda0003f0d000 */
[----:B------:R-:W-:Y:S05]  /*8cc0*/  @!P0 EXIT ;  /* 0x000000000000894d */ /* 0x000fea0003800000 */
[----:B------:R-:W-:Y:S05]  /*8cd0*/  BRA `(.L_x_127) ;  /* 0x00000000002c7947 */ /* 0x000fea0003800000 */
.L_x_128:
[----:B------:R-:W-:Y:S01]  /*8ce0*/  ISETP.NE.AND P0, PT, R104, RZ, PT ;  /* 0x000000ff6800720c */ /* 0x000fe20003f05270 */
[----:B------:R-:W-:-:S12]  /*8cf0*/  BSSY.RECONVERGENT B0, `(.L_x_127) ;  /* 0x0000009000007945 */ /* 0x000fd80003800200 */
[----:B------:R-:W-:Y:S05]  /*8d00*/  @P0 BRA `(.L_x_129) ;  /* 0x0000000000140947 */ /* 0x000fea0003800000 */
[----:B------:R-:W2:Y:S02]  /*8d10*/  LDCU.64 UR4, c[0x0][0x888] ;  /* 0x00011100ff0477ac */ /* 0x000ea40008000a00 */
[----:B--2---:R-:W-:-:S04]  /*8d20*/  ISETP.NE.U32.AND P0, PT, RZ, UR4, PT ;  /* 0x00000004ff007c0c */ /* 0x004fc8000bf05070 */
[----:B------:R-:W-:-:S13]  /*8d30*/  ISETP.NE.AND.EX P0, PT, RZ, UR5, PT, P0 ;  /* 0x00000005ff007c0c */ /* 0x000fda000bf05300 */
[----:B------:R-:W-:Y:S05]  /*8d40*/  @!P0 EXIT ;  /* 0x000000000000894d */ /* 0x000fea0003800000 */
[----:B------:R-:W-:Y:S05]  /*8d50*/  BRA `(.L_x_130) ;  /* 0x0000000000087947 */ /* 0x000fea0003800000 */
.L_x_129:
[----:B------:R-:W-:-:S13]  /*8d60*/  FSETP.NEU.AND P0, PT, R49, RZ, PT ;  /* 0x000000ff3100720b */ /* 0x000fda0003f0d000 */
[----:B------:R-:W-:Y:S05]  /*8d70*/  @!P0 EXIT ;  /* 0x000000000000894d */ /* 0x000fea0003800000 */
.L_x_130:
[----:B------:R-:W-:Y:S05]  /*8d80*/  BSYNC.RECONVERGENT B0 ;  /* 0x0000000000007941 */ /* 0x000fea0003800200 */
.L_x_127:
[----:B------:R-:W-:Y:S01]  /*8d90*/  ULEA UR4, UR51, UR48, 0x3 ;  /* 0x0000003033047291 */ /* 0x000fe2000f8e18ff */
[----:B------:R-:W-:-:S04]  /*8da0*/  DEPBAR.LE SB0, 0x0 ;  /* 0x000080000000791a */ /* 0x000fc80000000000 */
[----:B------:R-:W-:-:S04]  /*8db0*/  UIADD3 UR4, UPT, UPT, UR4, 0x60, URZ ;  /* 0x0000006004047890 */ /* 0x000fc8000fffe0ff */
[----:B------:R-:W-:-:S09]  /*8dc0*/  UPRMT UR4, UR37, 0x654, UR4 ;  /* 0x0000065425047896 */ /* 0x000fd20008000004 */
[----:B------:R-:W-:Y:S01]  /*8dd0*/  SYNCS.ARRIVE.TRANS64.RED.A1T0 RZ, [UR4], RZ ;  /* 0x000000ffffff79a7 */ /* 0x000fe20008100404 */
[----:B------:R-:W-:Y:S05]  /*8de0*/  EXIT ;  /* 0x000000000000794d */ /* 0x000fea0003800000 */
.L_x_19:
[----:B--2---:R2:W1:Y:S02]  /*8df0*/  SYNCS.PHASECHK.TRANS64.TRYWAIT P0, [R2+URZ+0x100], R3 ;  /* 0x00010003020075a7 */ /* 0x00446400080011ff */
[----:B-1----:R-:W-:Y:S05]  /*8e00*/  @!P0 NANOSLEEP.SYNCS 0x989680 ;  /* 0x009896800000895d */ /* 0x002fea0003900000 */
[----:B------:R-:W1:Y:S02]  /*8e10*/  @!P0 SYNCS.PHASECHK.TRANS64 P0, [R2+URZ+0x100], R3 ;  /* 0x00010003020085a7 */ /* 0x000e6400080010ff */
[----:B-1----:R-:W-:Y:S05]  /*8e20*/  @!P0 BRA `(.L_x_19) ;  /* 0xfffffffc00f08947 */ /* 0x002fea000383ffff */
[----:B------:R-:W-:Y:S05]  /*8e30*/  BRA `(.L_x_131) ;  /* 0xffffff8400e87947 */ /* 0x000fea000383ffff */
.L_x_22:
[----:B-1----:R-:W-:-:S07]  /*8e40*/  MOV R2, UR33 ;  /* 0x0000002100027c02 */ /* 0x002fce0008000f00 */
.L_x_132:
[----:B-1----:R1:W2:Y:S02]  /*8e50*/  SYNCS.PHASECHK.TRANS64.TRYWAIT P0, [R2+URZ+0x20], R4 ;  /* 0x00002004020075a7 */ /* 0x0022a400080011ff */
[----:B--2---:R-:W-:Y:S05]  /*8e60*/  @!P0 NANOSLEEP.SYNCS 0x989680 ;  /* 0x009896800000895d */ /* 0x004fea0003900000 */
[----:B------:R-:W2:Y:S02]  /*8e70*/  @!P0 SYNCS.PHASECHK.TRANS64 P0, [R2+URZ+0x20], R4 ;  /* 0x00002004020085a7 */ /* 0x000ea400080010ff */
[----:B--2---:R-:W-:Y:S05]  /*8e80*/  @!P0 BRA `(.L_x_132) ;  /* 0xfffffffc00f08947 */ /* 0x004fea000383ffff */
[----:B------:R-:W-:Y:S05]  /*8e90*/  BRA `(.L_x_21) ;  /* 0xffffff8800407947 */ /* 0x000fea000383ffff */
.L_x_28:
[----:B-1----:R-:W-:-:S07]  /*8ea0*/  MOV R2, UR33 ;  /* 0x0000002100027c02 */ /* 0x002fce0008000f00 */
.L_x_133:
[----:B-1----:R1:W2:Y:S02]  /*8eb0*/  SYNCS.PHASECHK.TRANS64.TRYWAIT P0, [R2+URZ+0x20], R4 ;  /* 0x00002004020075a7 */ /* 0x0022a400080011ff */
[----:B--2---:R-:W-:Y:S05]  /*8ec0*/  @!P0 NANOSLEEP.SYNCS 0x989680 ;  /* 0x009896800000895d */ /* 0x004fea0003900000 */
[----:B------:R-:W2:Y:S02]  /*8ed0*/  @!P0 SYNCS.PHASECHK.TRANS64 P0, [R2+URZ+0x20], R4 ;  /* 0x00002004020085a7 */ /* 0x000ea400080010ff */
[----:B--2---:R-:W-:Y:S05]  /*8ee0*/  @!P0 BRA `(.L_x_133) ;  /* 0xfffffffc00f08947 */ /* 0x004fea000383ffff */
[----:B------:R-:W-:Y:S05]  /*8ef0*/  BRA `(.L_x_27) ;  /* 0xffffff8c00147947 */ /* 0x000fea000383ffff */
.L_x_32:
[----:B-1----:R1:W2:Y:S02]  /*8f00*/  SYNCS.PHASECHK.TRANS64.TRYWAIT P0, [R2+URZ+0x90], R3 ;  /* 0x00009003020075a7 */ /* 0x0022a400080011ff */
[----:B--2---:R-:W-:Y:S05]  /*8f10*/  @!P0 NANOSLEEP.SYNCS 0x989680 ;  /* 0x009896800000895d */ /* 0x004fea0003900000 */
[----:B------:R-:W2:Y:S02]  /*8f20*/  @!P0 SYNCS.PHASECHK.TRANS64 P0, [R2+URZ+0x90], R3 ;  /* 0x00009003020085a7 */ /* 0x000ea400080010ff */
[----:B--2---:R-:W-:Y:S05]  /*8f30*/  @!P0 BRA `(.L_x_32) ;  /* 0xfffffffc00f08947 */ /* 0x004fea000383ffff */
[----:B------:R-:W-:Y:S05]  /*8f40*/  BRA `(.L_x_134) ;  /* 0xffffff8c00c07947 */ /* 0x000fea000383ffff */
.L_x_36:
[----:B----4-:R-:W-:-:S07]  /*8f50*/  MOV R0, UR5 ;  /* 0x0000000500007c02 */ /* 0x010fce0008000f00 */
.L_x_135:
[----:B-1----:R1:W2:Y:S02]  /*8f60*/  SYNCS.PHASECHK.TRANS64.TRYWAIT P0, [R0+URZ], R2 ;  /* 0x00000002000075a7 */ /* 0x0022a400080011ff */
[----:B--2---:R-:W-:Y:S05]  /*8f70*/  @!P0 NANOSLEEP.SYNCS 0x989680 ;  /* 0x009896800000895d */ /* 0x004fea0003900000 */
[----:B------:R-:W2:Y:S02]  /*8f80*/  @!P0 SYNCS.PHASECHK.TRANS64 P0, [R0+URZ], R2 ;  /* 0x00000002000085a7 */ /* 0x000ea400080010ff */
[----:B--2---:R-:W-:Y:S05]  /*8f90*/  @!P0 BRA `(.L_x_135) ;  /* 0xfffffffc00f08947 */ /* 0x004fea000383ffff */
[----:B------:R-:W-:Y:S05]  /*8fa0*/  BRA `(.L_x_136) ;  /* 0xffffff9400307947 */ /* 0x000fea000383ffff */
.L_x_37:
[----:B----4-:R-:W-:-:S07]  /*8fb0*/  MOV R0, UR5 ;  /* 0x0000000500007c02 */ /* 0x010fce0008000f00 */
.L_x_137:
[----:B-1----:R1:W2:Y:S02]  /*8fc0*/  SYNCS.PHASECHK.TRANS64.TRYWAIT P0, [R0+URZ], R3 ;  /* 0x00000003000075a7 */ /* 0x0022a400080011ff */
[----:B--2---:R-:W-:Y:S05]  /*8fd0*/  @!P0 NANOSLEEP.SYNCS 0x989680 ;  /* 0x009896800000895d */ /* 0x004fea0003900000 */
[----:B------:R-:W2:Y:S02]  /*8fe0*/  @!P0 SYNCS.PHASECHK.TRANS64 P0, [R0+URZ], R3 ;  /* 0x00000003000085a7 */ /* 0x000ea400080010ff */
[----:B--2---:R-:W-:Y:S05]  /*8ff0*/  @!P0 BRA `(.L_x_137) ;  /* 0xfffffffc00f08947 */ /* 0x004fea000383ffff */
[----:B------:R-:W-:Y:S05]  /*9000*/  BRA `(.L_x_138) ;  /* 0xffffff94003c7947 */ /* 0x000fea000383ffff */
.L_x_38:
[----:B----4-:R-:W-:-:S07]  /*9010*/  MOV R0, UR5 ;  /* 0x0000000500007c02 */ /* 0x010fce0008000f00 */
.L_x_139:
[----:B-1----:R1:W2:Y:S02]  /*9020*/  SYNCS.PHASECHK.TRANS64.TRYWAIT P0, [R0+URZ], R3 ;  /* 0x00000003000075a7 */ /* 0x0022a400080011ff */
[----:B--2---:R-:W-:Y:S05]  /*9030*/  @!P0 NANOSLEEP.SYNCS 0x989680 ;  /* 0x009896800000895d */ /* 0x004fea0003900000 */
[----:B------:R-:W2:Y:S02]  /*9040*/  @!P0 SYNCS.PHASECHK.TRANS64 P0, [R0+URZ], R3 ;  /* 0x00000003000085a7 */ /* 0x000ea400080010ff */
[----:B--2---:R-:W-:Y:S05]  /*9050*/  @!P0 BRA `(.L_x_139) ;  /* 0xfffffffc00f08947 */ /* 0x004fea000383ffff */
[----:B------:R-:W-:Y:S05]  /*9060*/  BRA `(.L_x_140) ;  /* 0xffffff9400487947 */ /* 0x000fea000383ffff */
.L_x_41:
[----:B-1----:R1:W2:Y:S02]  /*9070*/  SYNCS.PHASECHK.TRANS64.TRYWAIT P0, [R0+URZ+0xf0], R4 ;  /* 0x0000f004000075a7 */ /* 0x0022a400080011ff */
[----:B--2---:R-:W-:Y:S05]  /*9080*/  @!P0 NANOSLEEP.SYNCS 0x989680 ;  /* 0x009896800000895d */ /* 0x004fea0003900000 */
[----:B------:R-:W2:Y:S02]  /*9090*/  @!P0 SYNCS.PHASECHK.TRANS64 P0, [R0+URZ+0xf0], R4 ;  /* 0x0000f004000085a7 */ /* 0x000ea400080010ff */
[----:B--2---:R-:W-:Y:S05]  /*90a0*/  @!P0 BRA `(.L_x_41) ;  /* 0xfffffffc00f08947 */ /* 0x004fea000383ffff */
[----:B------:R-:W-:Y:S05]  /*90b0*/  BRA `(.L_x_141) ;  /* 0xffffff9400a47947 */ /* 0x000fea000383ffff */
.L_x_42:
[----:B------:R-:W-:-:S07]  /*90c0*/  MOV R0, UR5 ;  /* 0x0000000500007c02 */ /* 0x000fce0008000f00 */
.L_x_142:
[----:B-1----:R1:W2:Y:S02]  /*90d0*/  SYNCS.PHASECHK.TRANS64.TRYWAIT P0, [R0+URZ+0xa0], R5 ;  /* 0x0000a005000075a7 */ /* 0x0022a400080011ff */
[----:B--2---:R-:W-:Y:S05]  /*90e0*/  @!P0 NANOSLEEP.SYNCS 0x989680 ;  /* 0x009896800000895d */ /* 0x004fea0003900000 */
[----:B------:R-:W2:Y:S02]  /*90f0*/  @!P0 SYNCS.PHASECHK.TRANS64 P0, [R0+URZ+0xa0], R5 ;  /* 0x0000a005000085a7 */ /* 0x000ea400080010ff */
[----:B--2---:R-:W-:Y:S05]  /*9100*/  @!P0 BRA `(.L_x_142) ;  /* 0xfffffffc00f08947 */ /* 0x004fea000383ffff */
[----:B------:R-:W-:Y:S05]  /*9110*/  BRA `(.L_x_143) ;  /* 0xffffff9400b47947 */ /* 0x000fea000383ffff */
.L_x_43:
[----:B-1----:R1:W2:Y:S02]  /*9120*/  SYNCS.PHASECHK.TRANS64.TRYWAIT P1, [R0+URZ+0x90], R4 ;  /* 0x00009004000075a7 */ /* 0x0022a400080211ff */
[----:B--2---:R-:W-:Y:S05]  /*9130*/  @!P1 NANOSLEEP.SYNCS 0x989680 ;  /* 0x009896800000995d */ /* 0x004fea0003900000 */
[----:B------:R-:W2:Y:S02]  /*9140*/  @!P1 SYNCS.PHASECHK.TRANS64 P1, [R0+URZ+0x90], R4 ;  /* 0x00009004000095a7 */ /* 0x000ea400080210ff */
[----:B--2---:R-:W-:Y:S05]  /*9150*/  @!P1 BRA `(.L_x_43) ;  /* 0xfffffffc00f09947 */ /* 0x004fea000383ffff */
[----:B------:R-:W-:Y:S05]  /*9160*/  BRA `(.L_x_144) ;  /* 0xffffff9400e47947 */ /* 0x000fea000383ffff */
.L_x_46:
[----:B------:R-:W-:-:S07]  /*9170*/  MOV R0, UR5 ;  /* 0x0000000500007c02 */ /* 0x000fce0008000f00 */
.L_x_145:
[----:B-1----:R1:W2:Y:S02]  /*9180*/  SYNCS.PHASECHK.TRANS64.TRYWAIT P0, [R0+URZ+0xa0], R2 ;  /* 0x0000a002000075a7 */ /* 0x0022a400080011ff */
[----:B--2---:R-:W-:Y:S05]  /*9190*/  @!P0 NANOSLEEP.SYNCS 0x989680 ;  /* 0x009896800000895d */ /* 0x004fea0003900000 */
[----:B------:R-:W2:Y:S02]  /*91a0*/  @!P0 SYNCS.PHASECHK.TRANS64 P0, [R0+URZ+0xa0], R2 ;  /* 0x0000a002000085a7 */ /* 0x000ea400080010ff */
[----:B--2---:R-:W-:Y:S05]  /*91b0*/  @!P0 BRA `(.L_x_145) ;  /* 0xfffffffc00f08947 */ /* 0x004fea000383ffff */
[----:B------:R-:W-:Y:S05]  /*91c0*/  BRA `(.L_x_45) ;  /* 0xffffff9800387947 */ /* 0x000fea000383ffff */
.L_x_53:
[----:B-1----:R1:W2:Y:S02]  /*91d0*/  SYNCS.PHASECHK.TRANS64.TRYWAIT P1, [R0+URZ+0x90], R2 ;  /* 0x00009002000075a7 */ /* 0x0022a400080211ff */
[----:B--2---:R-:W-:Y:S05]  /*91e0*/  @!P1 NANOSLEEP.SYNCS 0x989680 ;  /* 0x009896800000995d */ /* 0x004fea0003900000 */
[----:B------:R-:W2:Y:S02]  /*91f0*/  @!P1 SYNCS.PHASECHK.TRANS64 P1, [R0+URZ+0x90], R2 ;  /* 0x00009002000095a7 */ /* 0x000ea400080210ff */
[----:B--2---:R-:W-:Y:S05]  /*9200*/  @!P1 BRA `(.L_x_53) ;  /* 0xfffffffc00f09947 */ /* 0x004fea000383ffff */
[----:B------:R-:W-:Y:S05]  /*9210*/  BRA `(.L_x_146) ;  /* 0xffffff9c00a87947 */ /* 0x000fea000383ffff */
.L_x_54:
[----:B------:R-:W-:-:S07]  /*9220*/  MOV R2, UR7 ;  /* 0x0000000700027c02 */ /* 0x000fce0008000f00 */
.L_x_147:
[----:B-1----:R1:W2:Y:S02]  /*9230*/  SYNCS.PHASECHK.TRANS64.TRYWAIT P0, [R2+URZ+0xd0], R0 ;  /* 0x0000d000020075a7 */ /* 0x0022a400080011ff */
[----:B--2---:R-:W-:Y:S05]  /*9240*/  @!P0 NANOSLEEP.SYNCS 0x989680 ;  /* 0x009896800000895d */ /* 0x004fea0003900000 */
[----:B------:R-:W2:Y:S02]  /*9250*/  @!P0 SYNCS.PHASECHK.TRANS64 P0, [R2+URZ+0xd0], R0 ;  /* 0x0000d000020085a7 */ /* 0x000ea400080010ff */
[----:B--2---:R-:W-:Y:S05]  /*9260*/  @!P0 BRA `(.L_x_147) ;  /* 0xfffffffc00f08947 */ /* 0x004fea000383ffff */
[----:B------:R-:W-:Y:S05]  /*9270*/  BRA `(.L_x_148) ;  /* 0xffffff9c00e07947 */ /* 0x000fea000383ffff */
.L_x_57:
[----:B------:R-:W-:Y:S07]  /*9280*/  MOV R0, UR6 ;  /* 0x0000000600007c02 */ /* 0x000fee0008000f00 */
.L_x_149:
[----:B-1----:R1:W2:Y:S02]  /*9290*/  SYNCS.PHASECHK.TRANS64.TRYWAIT P0, [R0+URZ], R2 ;  /* 0x00000002000075a7 */ /* 0x0022a400080011ff */
[----:B--2---:R-:W-:Y:S05]  /*92a0*/  @!P0 NANOSLEEP.SYNCS 0x989680 ;  /* 0x009896800000895d */ /* 0x004fea0003900000 */
[----:B------:R-:W2:Y:S02]  /*92b0*/  @!P0 SYNCS.PHASECHK.TRANS64 P0, [R0+URZ], R2 ;  /* 0x00000002000085a7 */ /* 0x000ea400080010ff */
[----:B--2---:R-:W-:Y:S05]  /*92c0*/  @!P0 BRA `(.L_x_149) ;  /* 0xfffffffc00f08947 */ /* 0x004fea000383ffff */
[----:B------:R-:W-:Y:S05]  /*92d0*/  BRA `(.L_x_56) ;  /* 0xffffff9c00fc7947 */ /* 0x000fea000383ffff */
.L_x_60:
[----:B------:R-:W-:-:S07]  /*92e0*/  MOV R0, UR6 ;  /* 0x0000000600007c02 */ /* 0x000fce0008000f00 */
.L_x_150:
[----:B--2---:R2:W4:Y:S02]  /*92f0*/  SYNCS.PHASECHK.TRANS64.TRYWAIT P0, [R0+URZ], R2 ;  /* 0x00000002000075a7 */ /* 0x00452400080011ff */
[----:B----4-:R-:W-:Y:S05]  /*9300*/  @!P0 NANOSLEEP.SYNCS 0x989680 ;  /* 0x009896800000895d */ /* 0x010fea0003900000 */
[----:B------:R-:W4:Y:S02]  /*9310*/  @!P0 SYNCS.PHASECHK.TRANS64 P0, [R0+URZ], R2 ;  /* 0x00000002000085a7 */ /* 0x000f2400080010ff */
[----:B----4-:R-:W-:Y:S05]  /*9320*/  @!P0 BRA `(.L_x_150) ;  /* 0xfffffffc00f08947 */ /* 0x010fea000383ffff */
[----:B------:R-:W-:Y:S05]  /*9330*/  BRA `(.L_x_151) ;  /* 0xffffffa000d87947 */ /* 0x000fea000383ffff */
.L_x_61:
[----:B------:R-:W-:-:S07]  /*9340*/  MOV R0, UR6 ;  /* 0x0000000600007c02 */ /* 0x000fce0008000f00 */
.L_x_152:
[----:B-1----:R1:W2:Y:S02]  /*9350*/  SYNCS.PHASECHK.TRANS64.TRYWAIT P0, [R0+URZ], R3 ;  /* 0x00000003000075a7 */ /* 0x0022a400080011ff */
[----:B--2---:R-:W-:Y:S05]  /*9360*/  @!P0 NANOSLEEP.SYNCS 0x989680 ;  /* 0x009896800000895d */ /* 0x004fea0003900000 */
[----:B------:R-:W2:Y:S02]  /*9370*/  @!P0 SYNCS.PHASECHK.TRANS64 P0, [R0+URZ], R3 ;  /* 0x00000003000085a7 */ /* 0x000ea400080010ff */
[----:B--2---:R-:W-:Y:S05]  /*9380*/  @!P0 BRA `(.L_x_152) ;  /* 0xfffffffc00f08947 */ /* 0x004fea000383ffff */
[----:B------:R-:W-:Y:S05]  /*9390*/  BRA `(.L_x_153) ;  /* 0xffffffa000e47947 */ /* 0x000fea000383ffff */
.L_x_62:
[----:B------:R-:W-:-:S07]  /*93a0*/  MOV R0, UR6 ;  /* 0x0000000600007c02 */ /* 0x000fce0008000f00 */
.L_x_154:
[----:B-1----:R1:W2:Y:S02]  /*93b0*/  SYNCS.PHASECHK.TRANS64.TRYWAIT P0, [R0+URZ], R3 ;  /* 0x00000003000075a7 */ /* 0x0022a400080011ff */
[----:B--2---:R-:W-:Y:S05]  /*93c0*/  @!P0 NANOSLEEP.SYNCS 0x989680 ;  /* 0x009896800000895d */ /* 0x004fea0003900000 */
[----:B------:R-:W2:Y:S02]  /*93d0*/  @!P0 SYNCS.PHASECHK.TRANS64 P0, [R0+URZ], R3 ;  /* 0x00000003000085a7 */ /* 0x000ea400080010ff */
[----:B--2---:R-:W-:Y:S05]  /*93e0*/  @!P0 BRA `(.L_x_154) ;  /* 0xfffffffc00f08947 */ /* 0x004fea000383ffff */
[----:B------:R-:W-:Y:S05]  /*93f0*/  BRA `(.L_x_155) ;  /* 0xffffffa000f07947 */ /* 0x000fea000383ffff */
.L_x_63:
[----:B-1----:R-:W-:-:S07]  /*9400*/  MOV R0, UR7 ;  /* 0x0000000700007c02 */ /* 0x002fce0008000f00 */
.L_x_156:
[----:B-1----:R1:W2:Y:S02]  /*9410*/  SYNCS.PHASECHK.TRANS64.TRYWAIT P0, [R0+URZ], R2 ;  /* 0x00000002000075a7 */ /* 0x0022a400080011ff */
[----:B--2---:R-:W-:Y:S05]  /*9420*/  @!P0 NANOSLEEP.SYNCS 0x989680 ;  /* 0x009896800000895d */ /* 0x004fea0003900000 */
[----:B------:R-:W2:Y:S02]  /*9430*/  @!P0 SYNCS.PHASECHK.TRANS64 P0, [R0+URZ], R2 ;  /* 0x00000002000085a7 */ /* 0x000ea400080010ff */
[----:B--2---:R-:W-:Y:S05]  /*9440*/  @!P0 BRA `(.L_x_156) ;  /* 0xfffffffc00f08947 */ /* 0x004fea000383ffff */
[----:B------:R-:W-:Y:S05]  /*9450*/  BRA `(.L_x_157) ;  /* 0xffffffa000fc7947 */ /* 0x000fea000383ffff */
.L_x_68:
[----:B--2---:R2:W3:Y:S02]  /*9460*/  SYNCS.PHASECHK.TRANS64.TRYWAIT P0, [R0+URZ+0x90], R2 ;  /* 0x00009002000075a7 */ /* 0x0044e400080011ff */
[----:B---3--:R-:W-:Y:S05]  /*9470*/  @!P0 NANOSLEEP.SYNCS 0x989680 ;  /* 0x009896800000895d */ /* 0x008fea0003900000 */
[----:B------:R-:W3:Y:S02]  /*9480*/  @!P0 SYNCS.PHASECHK.TRANS64 P0, [R0+URZ+0x90], R2 ;  /* 0x00009002000085a7 */ /* 0x000ee400080010ff */
[----:B---3--:R-:W-:Y:S05]  /*9490*/  @!P0 BRA `(.L_x_68) ;  /* 0xfffffffc00f08947 */ /* 0x008fea000383ffff */
[----:B------:R-:W-:Y:S05]  /*94a0*/  BRA `(.L_x_158) ;  /* 0xffffffa800087947 */ /* 0x000fea000383ffff */
.L_x_71:
[----:B------:R-:W-:Y:S07]  /*94b0*/  MOV R0, UR7 ;  /* 0x0000000700007c02 */ /* 0x000fee0008000f00 */
.L_x_159:
[----:B--2---:R2:W3:Y:S02]  /*94c0*/  SYNCS.PHASECHK.TRANS64.TRYWAIT P0, [R0+URZ+0x88], R2 ;  /* 0x00008802000075a7 */ /* 0x0044e400080011ff */
[----:B---3--:R-:W-:Y:S05]  /*94d0*/  @!P0 NANOSLEEP.SYNCS 0x989680 ;  /* 0x009896800000895d */ /* 0x008fea0003900000 */
[----:B------:R-:W3:Y:S02]  /*94e0*/  @!P0 SYNCS.PHASECHK.TRANS64 P0, [R0+URZ+0x88], R2 ;  /* 0x00008802000085a7 */ /* 0x000ee400080010ff */
[----:B---3--:R-:W-:Y:S05]  /*94f0*/  @!P0 BRA `(.L_x_159) ;  /* 0xfffffffc00f08947 */ /* 0x008fea000383ffff */
[----:B------:R-:W-:Y:S05]  /*9500*/  BRA `(.L_x_70) ;  /* 0xffffffa800e87947 */ /* 0x000fea000383ffff */
.L_x_74:
[----:B------:R-:W-:Y:S07]  /*9510*/  MOV R0, UR7 ;  /* 0x0000000700007c02 */ /* 0x000fee0008000f00 */
.L_x_160:
[----:B-1----:R1:W2:Y:S02]  /*9520*/  SYNCS.PHASECHK.TRANS64.TRYWAIT P0, [R0+URZ+0x60], R14 ;  /* 0x0000600e000075a7 */ /* 0x0022a400080011ff */
[----:B--2---:R-:W-:Y:S05]  /*9530*/  @!P0 NANOSLEEP.SYNCS 0x989680 ;  /* 0x009896800000895d */ /* 0x004fea0003900000 */
[----:B------:R-:W2:Y:S02]  /*9540*/  @!P0 SYNCS.PHASECHK.TRANS64 P0, [R0+URZ+0x60], R14 ;  /* 0x0000600e000085a7 */ /* 0x000ea400080010ff */
[----:B--2---:R-:W-:Y:S05]  /*9550*/  @!P0 BRA `(.L_x_160) ;  /* 0xfffffffc00f08947 */ /* 0x004fea000383ffff */
[----:B------:R-:W-:Y:S05]  /*9560*/  BRA `(.L_x_161) ;  /* 0xffffffac00607947 */ /* 0x000fea000383ffff */
.L_x_75:
[----:B------:R-:W-:Y:S07]  /*9570*/  MOV R0, UR7 ;  /* 0x0000000700007c02 */ /* 0x000fee0008000f00 */
.L_x_162:
[----:B-1----:R1:W2:Y:S02]  /*9580*/  SYNCS.PHASECHK.TRANS64.TRYWAIT P0, [R0+URZ+0x68], R14 ;  /* 0x0000680e000075a7 */ /* 0x0022a400080011ff */
[----:B--2---:R-:W-:Y:S05]  /*9590*/  @!P0 NANOSLEEP.SYNCS 0x989680 ;  /* 0x009896800000895d */ /* 0x004fea0003900000 */
[----:B------:R-:W2:Y:S02]  /*95a0*/  @!P0 SYNCS.PHASECHK.TRANS64 P0, [R0+URZ+0x68], R14 ;  /* 0x0000680e000085a7 */ /* 0x000ea400080010ff */
[----:B--2---:R-:W-:Y:S05]  /*95b0*/  @!P0 BRA `(.L_x_162) ;  /* 0xfffffffc00f08947 */ /* 0x004fea000383ffff */
[----:B------:R-:W-:Y:S05]  /*95c0*/  BRA `(.L_x_163) ;  /* 0xffffffac00987947 */ /* 0x000fea000383ffff */
.L_x_76:
[----:B------:R-:W-:Y:S07]  /*95d0*/  MOV R0, UR7 ;  /* 0x0000000700007c02 */ /* 0x000fee0008000f00 */
.L_x_164:
[----:B-1----:R1:W2:Y:S02]  /*95e0*/  SYNCS.PHASECHK.TRANS64.TRYWAIT P0, [R0+URZ+0x70], R14 ;  /* 0x0000700e000075a7 */ /* 0x0022a400080011ff */
[----:B--2---:R-:W-:Y:S05]  /*95f0*/  @!P0 NANOSLEEP.SYNCS 0x989680 ;  /* 0x009896800000895d */ /* 0x004fea0003900000 */
[----:B------:R-:W2:Y:S02]  /*9600*/  @!P0 SYNCS.PHASECHK.TRANS64 P0, [R0+URZ+0x70], R14 ;  /* 0x0000700e000085a7 */ /* 0x000ea400080010ff */
[----:B--2---:R-:W-:Y:S05]  /*9610*/  @!P0 BRA `(.L_x_164) ;  /* 0xfffffffc00f08947 */ /* 0x004fea000383ffff */
[----:B------:R-:W-:Y:S05]  /*9620*/  BRA `(.L_x_165) ;  /* 0xffffffac00dc7947 */ /* 0x000fea000383ffff */
.L_x_77:
[----:B------:R-:W-:Y:S07]  /*9630*/  MOV R0, UR7 ;  /* 0x0000000700007c02 */ /* 0x000fee0008000f00 */
.L_x_166:
[----:B-1----:R1:W2:Y:S02]  /*9640*/  SYNCS.PHASECHK.TRANS64.TRYWAIT P0, [R0+URZ+0x78], R14 ;  /* 0x0000780e000075a7 */ /* 0x0022a400080011ff */
[----:B--2---:R-:W-:Y:S05]  /*9650*/  @!P0 NANOSLEEP.SYNCS 0x989680 ;  /* 0x009896800000895d */ /* 0x004fea0003900000 */
[----:B------:R-:W2:Y:S02]  /*9660*/  @!P0 SYNCS.PHASECHK.TRANS64 P0, [R0+URZ+0x78], R14 ;  /* 0x0000780e000085a7 */ /* 0x000ea400080010ff */
[----:B--2---:R-:W-:Y:S05]  /*9670*/  @!P0 BRA `(.L_x_166) ;  /* 0xfffffffc00f08947 */ /* 0x004fea000383ffff */
[----:B------:R-:W-:Y:S05]  /*9680*/  BRA `(.L_x_167) ;  /* 0xffffffb000607947 */ /* 0x000fea000383ffff */
.L_x_79:
[----:B------:R-:W-:-:S07]  /*9690*/  MOV R0, UR7 ;  /* 0x0000000700007c02 */ /* 0x000fce0008000f00 */
.L_x_168:
[----:B-1----:R1:W3:Y:S02]  /*96a0*/  SYNCS.PHASECHK.TRANS64.TRYWAIT P0, [R0+URZ+0x60], R2 ;  /* 0x00006002000075a7 */ /* 0x0022e400080011ff */
[----:B---3--:R-:W-:Y:S05]  /*96b0*/  @!P0 NANOSLEEP.SYNCS 0x989680 ;  /* 0x009896800000895d */ /* 0x008fea0003900000 */
[----:B------:R-:W3:Y:S02]  /*96c0*/  @!P0 SYNCS.PHASECHK.TRANS64 P0, [R0+URZ+0x60], R2 ;  /* 0x00006002000085a7 */ /* 0x000ee400080010ff */
[----:B---3--:R-:W-:Y:S05]  /*96d0*/  @!P0 BRA `(.L_x_168) ;  /* 0xfffffffc00f08947 */ /* 0x008fea000383ffff */
[----:B------:R-:W-:Y:S05]  /*96e0*/  BRA `(.L_x_169) ;  /* 0xffffffb000d07947 */ /* 0x000fea000383ffff */
.L_x_80:
[----:B-1----:R-:W-:-:S07]  /*96f0*/  MOV R0, UR7 ;  /* 0x0000000700007c02 */ /* 0x002fce0008000f00 */
.L_x_170:
[----:B-1----:R1:W3:Y:S02]  /*9700*/  SYNCS.PHASECHK.TRANS64.TRYWAIT P0, [R0+URZ+0x68], R2 ;  /* 0x00006802000075a7 */ /* 0x0022e400080011ff */
[----:B---3--:R-:W-:Y:S05]  /*9710*/  @!P0 NANOSLEEP.SYNCS 0x989680 ;  /* 0x009896800000895d */ /* 0x008fea0003900000 */
[----:B------:R-:W3:Y:S02]  /*9720*/  @!P0 SYNCS.PHASECHK.TRANS64 P0, [R0+URZ+0x68], R2 ;  /* 0x00006802000085a7 */ /* 0x000ee400080010ff */
[----:B---3--:R-:W-:Y:S05]  /*9730*/  @!P0 BRA `(.L_x_170) ;  /* 0xfffffffc00f08947 */ /* 0x008fea000383ffff */
[----:B------:R-:W-:Y:S05]  /*9740*/  BRA `(.L_x_171) ;  /* 0xffffffb000c07947 */ /* 0x000fea000383ffff */
.L_x_81:
[----:B-1----:R-:W-:-:S07]  /*9750*/  MOV R0, UR7 ;  /* 0x0000000700007c02 */ /* 0x002fce0008000f00 */
.L_x_172:
[----:B-1----:R1:W3:Y:S02]  /*9760*/  SYNCS.PHASECHK.TRANS64.TRYWAIT P0, [R0+URZ+0x70], R2 ;  /* 0x00007002000075a7 */ /* 0x0022e400080011ff */
[----:B---3--:R-:W-:Y:S05]  /*9770*/  @!P0 NANOSLEEP.SYNCS 0x989680 ;  /* 0x009896800000895d */ /* 0x008fea0003900000 */
[----:B------:R-:W3:Y:S02]  /*9780*/  @!P0 SYNCS.PHASECHK.TRANS64 P0, [R0+URZ+0x70], R2 ;  /* 0x00007002000085a7 */ /* 0x000ee400080010ff */
[----:B---3--:R-:W-:Y:S05]  /*9790*/  @!P0 BRA `(.L_x_172) ;  /* 0xfffffffc00f08947 */ /* 0x008fea000383ffff */
[----:B------:R-:W-:Y:S05]  /*97a0*/  BRA `(.L_x_173) ;  /* 0xffffffb000b07947 */ /* 0x000fea000383ffff */
.L_x_83:
[----:B--2---:R2:W4:Y:S02]  /*97b0*/  SYNCS.PHASECHK.TRANS64.TRYWAIT P0, [R0+URZ+0x90], R2 ;  /* 0x00009002000075a7 */ /* 0x00452400080011ff */
[----:B----4-:R-:W-:Y:S05]  /*97c0*/  @!P0 NANOSLEEP.SYNCS 0x989680 ;  /* 0x009896800000895d */ /* 0x010fea0003900000 */
[----:B------:R-:W4:Y:S02]  /*97d0*/  @!P0 SYNCS.PHASECHK.TRANS64 P0, [R0+URZ+0x90], R2 ;  /* 0x00009002000085a7 */ /* 0x000f2400080010ff */
[----:B----4-:R-:W-:Y:S05]  /*97e0*/  @!P0 BRA `(.L_x_83) ;  /* 0xfffffffc00f08947 */ /* 0x010fea000383ffff */
[----:B------:R-:W-:Y:S05]  /*97f0*/  BRA `(.L_x_174) ;  /* 0xffffffb400787947 */ /* 0x000fea000383ffff */
.L_x_94:
[----:B-1----:R-:W-:Y:S04]  /*9800*/  MOV R2, UR48 ;  /* 0x0000003000027c02 */ /* 0x002fe80008000f00 */
[----:B------:R1:W3:Y:S03]  /*9810*/  SYNCS.PHASECHK.TRANS64.TRYWAIT P1, [R2+URZ+0x40], R3 ;  /* 0x00004003020075a7 */ /* 0x0002e600080211ff */
[----:B---3--:R-:W-:Y:S05]  /*9820*/  @!P1 NANOSLEEP.SYNCS 0x989680 ;  /* 0x009896800000995d */ /* 0x008fea0003900000 */
[----:B------:R-:W3:Y:S02]  /*9830*/  @!P1 SYNCS.PHASECHK.TRANS64 P1, [R2+URZ+0x40], R3 ;  /* 0x00004003020095a7 */ /* 0x000ee400080210ff */
[----:B---3--:R-:W-:Y:S05]  /*9840*/  @!P1 BRA `(.L_x_94) ;  /* 0xfffffffc00ec9947 */ /* 0x008fea000383ffff */
[----:B------:R-:W-:Y:S05]  /*9850*/  BRA `(.L_x_93) ;  /* 0xffffffc000847947 */ /* 0x000fea000383ffff */
.L_x_96:
[----:B-1----:R1:W4:Y:S02]  /*9860*/  SYNCS.PHASECHK.TRANS64.TRYWAIT P0, [R64+URZ+0xb0], R0 ;  /* 0x0000b000400075a7 */ /* 0x00232400080011ff */
[----:B----4-:R-:W-:Y:S05]  /*9870*/  @!P0 NANOSLEEP.SYNCS 0x989680 ;  /* 0x009896800000895d */ /* 0x010fea0003900000 */
[----:B------:R-:W4:Y:S02]  /*9880*/  @!P0 SYNCS.PHASECHK.TRANS64 P0, [R64+URZ+0xb0], R0 ;  /* 0x0000b000400085a7 */ /* 0x000f2400080010ff */
[----:B----4-:R-:W-:Y:S05]  /*9890*/  @!P0 BRA `(.L_x_96) ;  /* 0xfffffffc00f08947 */ /* 0x010fea000383ffff */
[----:B------:R-:W-:Y:S05]  /*98a0*/  BRA `(.L_x_95) ;  /* 0xffffffc000ac7947 */ /* 0x000fea000383ffff */
.L_x_105:
[----:B--2---:R2:W4:Y:S02]  /*98b0*/  SYNCS.PHASECHK.TRANS64.TRYWAIT P0, [R2+URZ+0x40], R0 ;  /* 0x00004000020075a7 */ /* 0x00452400080011ff */
[----:B----4-:R-:W-:Y:S05]  /*98c0*/  @!P0 NANOSLEEP.SYNCS 0x989680 ;  /* 0x009896800000895d */ /* 0x010fea0003900000 */
[----:B------:R-:W4:Y:S02]  /*98d0*/  @!P0 SYNCS.PHASECHK.TRANS64 P0, [R2+URZ+0x40], R0 ;  /* 0x00004000020085a7 */ /* 0x000f2400080010ff */
[----:B----4-:R-:W-:Y:S05]  /*98e0*/  @!P0 BRA `(.L_x_105) ;  /* 0xfffffffc00f08947 */ /* 0x010fea000383ffff */
[----:B------:R-:W-:Y:S05]  /*98f0*/  BRA `(.L_x_104) ;  /* 0xffffffcc00887947 */ /* 0x000fea000383ffff */
.L_x_113:
[----:B--2---:R2:W4:Y:S02]  /*9900*/  SYNCS.PHASECHK.TRANS64.TRYWAIT P0, [R0+URZ+0x40], R6 ;  /* 0x00004006000075a7 */ /* 0x00452400080011ff */
[----:B----4-:R-:W-:Y:S05]  /*9910*/  @!P0 NANOSLEEP.SYNCS 0x989680 ;  /* 0x009896800000895d */ /* 0x010fea0003900000 */
[----:B------:R-:W4:Y:S02]  /*9920*/  @!P0 SYNCS.PHASECHK.TRANS64 P0, [R0+URZ+0x40], R6 ;  /* 0x00004006000085a7 */ /* 0x000f2400080010ff */
[----:B----4-:R-:W-:Y:S05]  /*9930*/  @!P0 BRA `(.L_x_113) ;  /* 0xfffffffc00f08947 */ /* 0x010fea000383ffff */
[----:B------:R-:W-:Y:S05]  /*9940*/  BRA `(.L_x_112) ;  /* 0xffffffd800887947 */ /* 0x000fea000383ffff */
.L_x_121:
[----:B--2---:R2:W4:Y:S02]  /*9950*/  SYNCS.PHASECHK.TRANS64.TRYWAIT P0, [R0+URZ+0x40], R5 ;  /* 0x00004005000075a7 */ /* 0x00452400080011ff */
[----:B----4-:R-:W-:Y:S05]  /*9960*/  @!P0 NANOSLEEP.SYNCS 0x989680 ;  /* 0x009896800000895d */ /* 0x010fea0003900000 */
[----:B------:R-:W4:Y:S02]  /*9970*/  @!P0 SYNCS.PHASECHK.TRANS64 P0, [R0+URZ+0x40], R5 ;  /* 0x00004005000085a7 */ /* 0x000f2400080010ff */
[----:B----4-:R-:W-:Y:S05]  /*9980*/  @!P0 BRA `(.L_x_121) ;  /* 0xfffffffc00f08947 */ /* 0x010fea000383ffff */
[----:B------:R-:W-:Y:S05]  /*9990*/  BRA `(.L_x_120) ;  /* 0xffffffe400887947 */ /* 0x000fea000383ffff */
        .weak           $__internal_0_$__cuda_sm10x_tcgen05_guardrail_trap_col_being_dealloced_not_returned_by_alloc
        .type           $__internal_0_$__cuda_sm10x_tcgen05_guardrail_trap_col_being_dealloced_not_returned_by_alloc,@function
        .size           $__internal_0_$__cuda_sm10x_tcgen05_guardrail_trap_col_being_dealloced_not_returned_by_alloc,($__internal_1_$__cuda_sm10x_tcgen05_guardrail_trap_phase_invalid_during_alloc - $__internal_0_$__cuda_sm10x_tcgen05_guardrail_trap_col_being_dealloced_not_returned_by_alloc)
$__internal_0_$__cuda_sm10x_tcgen05_guardrail_trap_col_being_dealloced_not_returned_by_alloc:
[----:B------:R-:W-:Y:S05]  /*99a0*/  BPT.TRAP 0x1 ;  /* 0x000000040000795c */ /* 0x000fea0000300000 */
[----:B------:R-:W-:-:S04]  /*99b0*/  HFMA2 R3, -RZ, RZ, 0, 0 ;  /* 0x00000000ff037431 */ /* 0x000fc800000001ff */
[----:B------:R-:W-:Y:S05]  /*99c0*/  RET.REL.NODEC R2 `(_ZN7cutlass13device_kernelINS_4gemm6kernel13GemmUniversalIN4cute5tupleIJiiiiEEENS1_10collective13CollectiveMmaINS1_35MainloopSm100TmaUmmaWarpSpecializedILi4ELi2ELi4ENS5_IJNS4_1CILi1EEESB_SB_EEEEENS5_IJNSA_ILi128EEESE_NSA_ILi64EEEEEENS_6half_tENS5_IJSB_llEEESH_SI_NS4_8TiledMMAINS4_8MMA_AtomIJNS4_20SM100_MMA_F16BF16_SSISH_SH_fLi128ELi128ELNS4_4UMMA5MajorE1ELSN_1ELNSM_7ScaleInE0ELSO_0EEEEEENS4_6LayoutISC_NS5_IJNSA_ILi0EEESS_SS_EEEEENS5_IJNS4_10UnderscoreESV_SV_EEEEENS4_13SM90_TMA_LOADENS4_14ComposedLayoutINS4_7SwizzleILi3ELi4ELi3EEENS4_18smem_ptr_flag_bitsILi16EEENSR_INS5_IJSF_NSA_ILi8EEEEEENS5_IJSB_SF_EEEEEEEvNS4_8identityESY_S18_vS19_EENS_8epilogue10collective18CollectiveEpilogueINS1B_23Sm100TmaWarpSpecializedILi4ELi2ELi32ELb1ELb0EEEJSG_NS5_IJNSR_ISE_SB_EENSR_INSA_ILi32EEESB_EEEEESH_NS5_IJlSB_lEEESH_S1K_NS1B_6fusion15FusionCallbacksIS1F_NS1L_17LinearCombinationISH_fSH_fLNS_15FloatRoundStyleE2EEESG_S1J_JEEENS4_5SM1004TMEM4LOAD26SM100_TMEM_LOAD_32dp32b32xESY_NSZ_INS10_ILi2ELi4ELi3EEES13_NSR_INS5_IJS14_S1H_EEENS5_IJS1H_SB_EEEEEEENS4_39AutoVectorizingCopyWithAssumedAlignmentILi128EEENS4_14SM90_TMA_STOREES1Z_S21_S21_EEEvvEEEEvNT_6ParamsE) ;  /* 0xffffff64028c7950 */ /* 0x000fea0003c3ffff */
        .weak           $__internal_1_$__cuda_sm10x_tcgen05_guardrail_trap_phase_invalid_during_alloc
        .type           $__internal_1_$__cuda_sm10x_tcgen05_guardrail_trap_phase_invalid_during_alloc,@function
        .size           $__internal_1_$__cuda_sm10x_tcgen05_guardrail_trap_phase_invalid_during_alloc,($__internal_2_$__cuda_sm10x_tcgen05_guardrail_trap_unallocated_columns_being_dealloced - $__internal_1_$__cuda_sm10x_tcgen05_guardrail_trap_phase_invalid_during_alloc)
$__internal_1_$__cuda_sm10x_tcgen05_guardrail_trap_phase_invalid_during_alloc:
[----:B------:R-:W-:Y:S05]  /*99d0*/  BPT.TRAP 0x1 ;  /* 0x000000040000795c */ /* 0x000fea0000300000 */
[----:B------:R-:W-:-:S04]  /*99e0*/  MOV R3, 0x0 ;  /* 0x0000000000037802 */ /* 0x000fc80000000f00 */
[----:B------:R-:W-:Y:S05]  /*99f0*/  RET.REL.NODEC R2 `(_ZN7cutlass13device_kernelINS_4gemm6kernel13GemmUniversalIN4cute5tupleIJiiiiEEENS1_10collective13CollectiveMmaINS1_35MainloopSm100TmaUmmaWarpSpecializedILi4ELi2ELi4ENS5_IJNS4_1CILi1EEESB_SB_EEEEENS5_IJNSA_ILi128EEESE_NSA_ILi64EEEEEENS_6half_tENS5_IJSB_llEEESH_SI_NS4_8TiledMMAINS4_8MMA_AtomIJNS4_20SM100_MMA_F16BF16_SSISH_SH_fLi128ELi128ELNS4_4UMMA5MajorE1ELSN_1ELNSM_7ScaleInE0ELSO_0EEEEEENS4_6LayoutISC_NS5_IJNSA_ILi0EEESS_SS_EEEEENS5_IJNS4_10UnderscoreESV_SV_EEEEENS4_13SM90_TMA_LOADENS4_14ComposedLayoutINS4_7SwizzleILi3ELi4ELi3EEENS4_18smem_ptr_flag_bitsILi16EEENSR_INS5_IJSF_NSA_ILi8EEEEEENS5_IJSB_SF_EEEEEEEvNS4_8identityESY_S18_vS19_EENS_8epilogue10collective18CollectiveEpilogueINS1B_23Sm100TmaWarpSpecializedILi4ELi2ELi32ELb1ELb0EEEJSG_NS5_IJNSR_ISE_SB_EENSR_INSA_ILi32EEESB_EEEEESH_NS5_IJlSB_lEEESH_S1K_NS1B_6fusion15FusionCallbacksIS1F_NS1L_17LinearCombinationISH_fSH_fLNS_15FloatRoundStyleE2EEESG_S1J_JEEENS4_5SM1004TMEM4LOAD26SM100_TMEM_LOAD_32dp32b32xESY_NSZ_INS10_ILi2ELi4ELi3EEES13_NSR_INS5_IJS14_S1H_EEENS5_IJS1H_SB_EEEEEEENS4_39AutoVectorizingCopyWithAssumedAlignmentILi128EEENS4_14SM90_TMA_STOREES1Z_S21_S21_EEEvvEEEEvNT_6ParamsE) ;  /* 0xffffff6402807950 */ /* 0x000fea0003c3ffff */
        .weak           $__internal_2_$__cuda_sm10x_tcgen05_guardrail_trap_unallocated_columns_being_dealloced
        .type           $__internal_2_$__cuda_sm10x_tcgen05_guardrail_trap_unallocated_columns_being_dealloced,@function
        .size           $__internal_2_$__cuda_sm10x_tcgen05_guardrail_trap_unallocated_columns_being_dealloced,(.L_x_176 - $__internal_2_$__cuda_sm10x_tcgen05_guardrail_trap_unallocated_columns_being_dealloced)
$__internal_2_$__cuda_sm10x_tcgen05_guardrail_trap_unallocated_columns_being_dealloced:
[----:B------:R-:W-:Y:S05]  /*9a00*/  BPT.TRAP 0x1 ;  /* 0x000000040000795c */ /* 0x000fea0000300000 */
[----:B------:R-:W-:-:S04]  /*9a10*/  HFMA2 R3, -RZ, RZ, 0, 0 ;  /* 0x00000000ff037431 */ /* 0x000fc800000001ff */
[----:B------:R-:W-:Y:S05]  /*9a20*/  RET.REL.NODEC R2 `(_ZN7cutlass13device_kernelINS_4gemm6kernel13GemmUniversalIN4cute5tupleIJiiiiEEENS1_10collective13CollectiveMmaINS1_35MainloopSm100TmaUmmaWarpSpecializedILi4ELi2ELi4ENS5_IJNS4_1CILi1EEESB_SB_EEEEENS5_IJNSA_ILi128EEESE_NSA_ILi64EEEEEENS_6half_tENS5_IJSB_llEEESH_SI_NS4_8TiledMMAINS4_8MMA_AtomIJNS4_20SM100_MMA_F16BF16_SSISH_SH_fLi128ELi128ELNS4_4UMMA5MajorE1ELSN_1ELNSM_7ScaleInE0ELSO_0EEEEEENS4_6LayoutISC_NS5_IJNSA_ILi0EEESS_SS_EEEEENS5_IJNS4_10UnderscoreESV_SV_EEEEENS4_13SM90_TMA_LOADENS4_14ComposedLayoutINS4_7SwizzleILi3ELi4ELi3EEENS4_18smem_ptr_flag_bitsILi16EEENSR_INS5_IJSF_NSA_ILi8EEEEEENS5_IJSB_SF_EEEEEEEvNS4_8identityESY_S18_vS19_EENS_8epilogue10collective18CollectiveEpilogueINS1B_23Sm100TmaWarpSpecializedILi4ELi2ELi32ELb1ELb0EEEJSG_NS5_IJNSR_ISE_SB_EENSR_INSA_ILi32EEESB_EEEEESH_NS5_IJlSB_lEEESH_S1K_NS1B_6fusion15FusionCallbacksIS1F_NS1L_17LinearCombinationISH_fSH_fLNS_15FloatRoundStyleE2EEESG_S1J_JEEENS4_5SM1004TMEM4LOAD26SM100_TMEM_LOAD_32dp32b32xESY_NSZ_INS10_ILi2ELi4ELi3EEES13_NSR_INS5_IJS14_S1H_EEENS5_IJS1H_SB_EEEEEEENS4_39AutoVectorizingCopyWithAssumedAlignmentILi128EEENS4_14SM90_TMA_STOREES1Z_S21_S21_EEEvvEEEEvNT_6ParamsE) ;  /* 0xffffff6402747950 */ /* 0x000fea0003c3ffff */
.L_x_175:
[----:B------:R-:W-:-:S00]  /*9a30*/  BRA `(.L_x_175) ;  /* 0xfffffffc00fc7947 */ /* 0x000fc0000383ffff */
[----:B------:R-:W-:-:S00]  /*9a40*/  NOP ;  /* 0x0000000000007918 */ /* 0x000fc00000000000 */
        /* <DEDUP_REMOVED lines=11> */
.L_x_176:


//--------------------- .nv.global.init           --------------------------
	.section	.nv.global.init,"aw",@progbits
.nv.global.init:
	.type		$str$27,@object
	.size		$str$27,($str$28 - $str$27)
$str$27:
        /*0000*/ 	.byte	0x28, 0x61, 0x64, 0x64, 0x72, 0x65, 0x73, 0x73, 0x20, 0x26, 0x20, 0x6d, 0x61, 0x73, 0x6b, 0x29
        /*0010*/ 	.byte	0x20, 0x3d, 0x3d, 0x20, 0x30, 0x00
	.type		$str$28,@object
	.size		$str$28,($str$26 - $str$28)
$str$28:
        /*0016*/ 	.byte	0x2f, 0x74, 0x6d, 0x70, 0x2f, 0x63, 0x75, 0x74, 0x6c, 0x61, 0x73, 0x73, 0x5f, 0x73, 0x77, 0x65
        /*0026*/ 	.byte	0x65, 0x70, 0x5f, 0x73, 0x72, 0x63, 0x2f, 0x69, 0x6e, 0x63, 0x6c, 0x75, 0x64, 0x65, 0x2f, 0x63
        /*0036*/ 	.byte	0x75, 0x74, 0x65, 0x2f, 0x70, 0x6f, 0x69, 0x6e, 0x74, 0x65, 0x72, 0x5f, 0x66, 0x6c, 0x61, 0x67
        /*0046*/ 	.byte	0x67, 0x65, 0x64, 0x2e, 0x68, 0x70, 0x70, 0x00
	.type		$str$26,@object
	.size		$str$26,($str$25 - $str$26)
$str$26:
        /*004e*/ 	.byte	0x2f, 0x74, 0x6d, 0x70, 0x2f, 0x63, 0x75, 0x74, 0x6c, 0x61, 0x73, 0x73, 0x5f, 0x73, 0x77, 0x65
        /*005e*/ 	.byte	0x65, 0x70, 0x5f, 0x73, 0x72, 0x63, 0x2f, 0x69, 0x6e, 0x63, 0x6c, 0x75, 0x64, 0x65, 0x2f, 0x63
        /*006e*/ 	.byte	0x75, 0x74, 0x65, 0x2f, 0x61, 0x74, 0x6f, 0x6d, 0x2f, 0x63, 0x6f, 0x70, 0x79, 0x5f, 0x74, 0x72
        /*007e*/ 	.byte	0x61, 0x69, 0x74, 0x73, 0x5f, 0x73, 0x6d, 0x31, 0x30, 0x30, 0x2e, 0x68, 0x70, 0x70, 0x00
	.type		$str$25,@object
	.size		$str$25,(__unnamed_1 - $str$25)
$str$25:
        /*008d*/ 	.byte	0x28, 0x28, 0x75, 0x69, 0x6e, 0x74, 0x33, 0x32, 0x5f, 0x74, 0x28, 0x74, 0x68, 0x72, 0x65, 0x61
        /*009d*/ 	.byte	0x64, 0x49, 0x64, 0x78, 0x2e, 0x78, 0x29, 0x20, 0x2f, 0x20, 0x33, 0x32, 0x29, 0x20, 0x25, 0x20
        /*00ad*/ 	.byte	0x34, 0x29, 0x20, 0x3d, 0x3d, 0x20, 0x28, 0x28, 0x28, 0x74, 0x6d, 0x65, 0x6d, 0x5f, 0x61, 0x64
        /*00bd*/ 	.byte	0x64, 0x72, 0x20, 0x3e, 0x3e, 0x20, 0x31, 0x36, 0x29, 0x20, 0x2f, 0x20, 0x33, 0x32, 0x29, 0x20
        /*00cd*/ 	.byte	0x25, 0x20, 0x34, 0x29, 0x00
	.type		__unnamed_1,@object
	.size		__unnamed_1,(__unnamed_2 - __unnamed_1)
__unnamed_1:
        /*00d2*/ 	.byte	0x61, 0x75, 0x74, 0x6f, 0x20, 0x63, 0x75, 0x74, 0x65, 0x3a, 0x3a, 0x61, 0x73, 0x5f, 0x70, 0x6f
        /* <DEDUP_REMOVED lines=24> */
        /*0262*/ 	.byte	0x3e, 0x3e, 0x3e, 0x3e, 0x5d, 0x00
	.type		__unnamed_2,@object
	.size		__unnamed_2,(.L_2 - __unnamed_2)
__unnamed_2:
        /* <DEDUP_REMOVED lines=42> */
        /*0508*/ 	.byte	0x3e, 0x3e, 0x5d, 0x00
.L_2:


//--------------------- .nv.shared._ZN7cutlass13device_kernelINS_4gemm6kernel13GemmUniversalIN4cute5tupleIJiiiiEEENS1_10collective13CollectiveMmaINS1_35MainloopSm100TmaUmmaWarpSpecializedILi4ELi2ELi4ENS5_IJNS4_1CILi1EEESB_SB_EEEEENS5_IJNSA_ILi128EEESE_NSA_ILi64EEEEEENS_6half_tENS5_IJSB_llEEESH_SI_NS4_8TiledMMAINS4_8MMA_AtomIJNS4_20SM100_MMA_F16BF16_SSISH_SH_fLi128ELi128ELNS4_4UMMA5MajorE1ELSN_1ELNSM_7ScaleInE0ELSO_0EEEEEENS4_6LayoutISC_NS5_IJNSA_ILi0EEESS_SS_EEEEENS5_IJNS4_10UnderscoreESV_SV_EEEEENS4_13SM90_TMA_LOADENS4_14ComposedLayoutINS4_7SwizzleILi3ELi4ELi3EEENS4_18smem_ptr_flag_bitsILi16EEENSR_INS5_IJSF_NSA_ILi8EEEEEENS5_IJSB_SF_EEEEEEEvNS4_8identityESY_S18_vS19_EENS_8epilogue10collective18CollectiveEpilogueINS1B_23Sm100TmaWarpSpecializedILi4ELi2ELi32ELb1ELb0EEEJSG_NS5_IJNSR_ISE_SB_EENSR_INSA_ILi32EEESB_EEEEESH_NS5_IJlSB_lEEESH_S1K_NS1B_6fusion15FusionCallbacksIS1F_NS1L_17LinearCombinationISH_fSH_fLNS_15FloatRoundStyleE2EEESG_S1J_JEEENS4_5SM1004TMEM4LOAD26SM100_TMEM_LOAD_32dp32b32xESY_NSZ_INS10_ILi2ELi4ELi3EEES13_NSR_INS5_IJS14_S1H_EEENS5_IJS1H_SB_EEEEEEENS4_39AutoVectorizingCopyWithAssumedAlignmentILi128EEENS4_14SM90_TMA_STOREES1Z_S21_S21_EEEvvEEEEvNT_6ParamsE --------------------------
	.section	.nv.shared._ZN7cutlass13device_kernelINS_4gemm6kernel13GemmUniversalIN4cute5tupleIJiiiiEEENS1_10collective13CollectiveMmaINS1_35MainloopSm100TmaUmmaWarpSpecializedILi4ELi2ELi4ENS5_IJNS4_1CILi1EEESB_SB_EEEEENS5_IJNSA_ILi128EEESE_NSA_ILi64EEEEEENS_6half_tENS5_IJSB_llEEESH_SI_NS4_8TiledMMAINS4_8MMA_AtomIJNS4_20SM100_MMA_F16BF16_SSISH_SH_fLi128ELi128ELNS4_4UMMA5MajorE1ELSN_1ELNSM_7ScaleInE0ELSO_0EEEEEENS4_6LayoutISC_NS5_IJNSA_ILi0EEESS_SS_EEEEENS5_IJNS4_10UnderscoreESV_SV_EEEEENS4_13SM90_TMA_LOADENS4_14ComposedLayoutINS4_7SwizzleILi3ELi4ELi3EEENS4_18smem_ptr_flag_bitsILi16EEENSR_INS5_IJSF_NSA_ILi8EEEEEENS5_IJSB_SF_EEEEEEEvNS4_8identityESY_S18_vS19_EENS_8epilogue10collective18CollectiveEpilogueINS1B_23Sm100TmaWarpSpecializedILi4ELi2ELi32ELb1ELb0EEEJSG_NS5_IJNSR_ISE_SB_EENSR_INSA_ILi32EEESB_EEEEESH_NS5_IJlSB_lEEESH_S1K_NS1B_6fusion15FusionCallbacksIS1F_NS1L_17LinearCombinationISH_fSH_fLNS_15FloatRoundStyleE2EEESG_S1J_JEEENS4_5SM1004TMEM4LOAD26SM100_TMEM_LOAD_32dp32b32xESY_NSZ_INS10_ILi2ELi4ELi3EEES13_NSR_INS5_IJS14_S1H_EEENS5_IJS1H_SB_EEEEEEENS4_39AutoVectorizingCopyWithAssumedAlignmentILi128EEENS4_14SM90_TMA_STOREES1Z_S21_S21_EEEvvEEEEvNT_6ParamsE,"aw",@nobits
	.sectionflags	@""
	.align	16
	.zero		1024


//--------------------- .nv.shared.reserved.0     --------------------------
	.section	.nv.shared.reserved.0,"aw",@nobits
	.weak		__nv_reservedSMEM_offset_0_alias
	.size		__nv_reservedSMEM_offset_0_alias, 0, 64
	.other		__nv_reservedSMEM_offset_0_alias,@"STO_CUDA_RESERVED_SHARED STV_DEFAULT"
__nv_reservedSMEM_offset_0_alias:
	.zero		0
.nv.shared.reserved.0:
	.zero		64
	.weak		__nv_reservedSMEM_tcgen05_partition
	.type		__nv_reservedSMEM_tcgen05_partition,@object
	.size		__nv_reservedSMEM_tcgen05_partition,(.L_0 - __nv_reservedSMEM_tcgen05_partition)
__nv_reservedSMEM_tcgen05_partition:
	.zero		32
.L_0:


//--------------------- .nv.global                --------------------------
	.section	.nv.global,"aw",@nobits
.nv.global:
	.type		_ZN40_INTERNAL_23f3fb70_4_k_cu_01dd0611_248094cute1_E,@object
	.size		_ZN40_INTERNAL_23f3fb70_4_k_cu_01dd0611_248094cute1_E,(_ZN40_INTERNAL_23f3fb70_4_k_cu_01dd0611_248094cuda3std3__45__cpo6cbeginE - _ZN40_INTERNAL_23f3fb70_4_k_cu_01dd0611_248094cute1_E)
_ZN40_INTERNAL_23f3fb70_4_k_cu_01dd0611_248094cute1_E:
	.zero		1
	.type		_ZN40_INTERNAL_23f3fb70_4_k_cu_01dd0611_248094cuda3std3__45__cpo6cbeginE,@object
	.size		_ZN40_INTERNAL_23f3fb70_4_k_cu_01dd0611_248094cuda3std3__45__cpo6cbeginE,(_ZN40_INTERNAL_23f3fb70_4_k_cu_01dd0611_248094cuda3std3__48in_placeE - _ZN40_INTERNAL_23f3fb70_4_k_cu_01dd0611_248094cuda3std3__45__cpo6cbeginE)
_ZN40_INTERNAL_23f3fb70_4_k_cu_01dd0611_248094cuda3std3__45__cpo6cbeginE:
	.zero		1
	.type		_ZN40_INTERNAL_23f3fb70_4_k_cu_01dd0611_248094cuda3std3__48in_placeE,@object
	.size		_ZN40_INTERNAL_23f3fb70_4_k_cu_01dd0611_248094cuda3std3__48in_placeE,(_ZN40_INTERNAL_23f3fb70_4_k_cu_01dd0611_248094cuda3std6ranges3__45__cpo9iter_moveE - _ZN40_INTERNAL_23f3fb70_4_k_cu_01dd0611_248094cuda3std3__48in_placeE)
_ZN40_INTERNAL_23f3fb70_4_k_cu_01dd0611_248094cuda3std3__48in_placeE:
	.zero		1
	.type		_ZN40_INTERNAL_23f3fb70_4_k_cu_01dd0611_248094cuda3std6ranges3__45__cpo9iter_moveE,@object
	.size		_ZN40_INTERNAL_23f3fb70_4_k_cu_01dd0611_248094cuda3std6ranges3__45__cpo9iter_moveE,(_ZN40_INTERNAL_23f3fb70_4_k_cu_01dd0611_248094cuda3std3__45__cpo5beginE - _ZN40_INTERNAL_23f3fb70_4_k_cu_01dd0611_248094cuda3std6ranges3__45__cpo9iter_moveE)
_ZN40_INTERNAL_23f3fb70_4_k_cu_01dd0611_248094cuda3std6ranges3__45__cpo9iter_moveE:
	.zero		1
	.type		_ZN40_INTERNAL_23f3fb70_4_k_cu_01dd0611_248094cuda3std3__45__cpo5beginE,@object
	.size		_ZN40_INTERNAL_23f3fb70_4_k_cu_01dd0611_248094cuda3std3__45__cpo5beginE,(_ZN40_INTERNAL_23f3fb70_4_k_cu_01dd0611_248094cuda3std3__442_GLOBAL__N__23f3fb70_4_k_cu_01dd0611_248096ignoreE - _ZN40_INTERNAL_23f3fb70_4_k_cu_01dd0611_248094cuda3std3__45__cpo5beginE)
_ZN40_INTERNAL_23f3fb70_4_k_cu_01dd0611_248094cuda3std3__45__cpo5beginE:
	.zero		1
	.type		_ZN40_INTERNAL_23f3fb70_4_k_cu_01dd0611_248094cuda3std3__442_GLOBAL__N__23f3fb70_4_k_cu_01dd0611_248096ignoreE,@object
	.size		_ZN40_INTERNAL_23f3fb70_4_k_cu_01dd0611_248094cuda3std3__442_GLOBAL__N__23f3fb70_4_k_cu_01dd0611_248096ignoreE,(_ZN40_INTERNAL_23f3fb70_4_k_cu_01dd0611_248094cute7productE - _ZN40_INTERNAL_23f3fb70_4_k_cu_01dd0611_248094cuda3std3__442_GLOBAL__N__23f3fb70_4_k_cu_01dd0611_248096ignoreE)
_ZN40_INTERNAL_23f3fb70_4_k_cu_01dd0611_248094cuda3std3__442_GLOBAL__N__23f3fb70_4_k_cu_01dd0611_248096ignoreE:
	.zero		1
	.type		_ZN40_INTERNAL_23f3fb70_4_k_cu_01dd0611_248094cute7productE,@object
	.size		_ZN40_INTERNAL_23f3fb70_4_k_cu_01dd0611_248094cute7productE,(_ZN40_INTERNAL_23f3fb70_4_k_cu_01dd0611_248094cuda3std3__45__cpo3endE - _ZN40_INTERNAL_23f3fb70_4_k_cu_01dd0611_248094cute7productE)
_ZN40_INTERNAL_23f3fb70_4_k_cu_01dd0611_248094cute7productE:
	.zero		1
	.type		_ZN40_INTERNAL_23f3fb70_4_k_cu_01dd0611_248094cuda3std3__45__cpo3endE,@object
	.size		_ZN40_INTERNAL_23f3fb70_4_k_cu_01dd0611_248094cuda3std3__45__cpo3endE,(_ZN40_INTERNAL_23f3fb70_4_k_cu_01dd0611_248094cuda3std3__419piecewise_constructE - _ZN40_INTERNAL_23f3fb70_4_k_cu_01dd0611_248094cuda3std3__45__cpo3endE)
_ZN40_INTERNAL_23f3fb70_4_k_cu_01dd0611_248094cuda3std3__45__cpo3endE:
	.zero		1
	.type		_ZN40_INTERNAL_23f3fb70_4_k_cu_01dd0611_248094cuda3std3__419piecewise_constructE,@object
	.size		_ZN40_INTERNAL_23f3fb70_4_k_cu_01dd0611_248094cuda3std3__419piecewise_constructE,(_ZN40_INTERNAL_23f3fb70_4_k_cu_01dd0611_248094cuda3std3__45__cpo4cendE - _ZN40_INTERNAL_23f3fb70_4_k_cu_01dd0611_248094cuda3std3__419piecewise_constructE)
_ZN40_INTERNAL_23f3fb70_4_k_cu_01dd0611_248094cuda3std3__419piecewise_constructE:
	.zero		1
	.type		_ZN40_INTERNAL_23f3fb70_4_k_cu_01dd0611_248094cuda3std3__45__cpo4cendE,@object
	.size		_ZN40_INTERNAL_23f3fb70_4_k_cu_01dd0611_248094cuda3std3__45__cpo4cendE,(_ZN40_INTERNAL_23f3fb70_4_k_cu_01dd0611_248094cuda3std6ranges3__45__cpo4swapE - _ZN40_INTERNAL_23f3fb70_4_k_cu_01dd0611_248094cuda3std3__45__cpo4cendE)
_ZN40_INTERNAL_23f3fb70_4_k_cu_01dd0611_248094cuda3std3__45__cpo4cendE:
	.zero		1
	.type		_ZN40_INTERNAL_23f3fb70_4_k_cu_01dd0611_248094cuda3std6ranges3__45__cpo4swapE,@object
	.size		_ZN40_INTERNAL_23f3fb70_4_k_cu_01dd0611_248094cuda3std6ranges3__45__cpo4swapE,(.L_10 - _ZN40_INTERNAL_23f3fb70_4_k_cu_01dd0611_248094cuda3std6ranges3__45__cpo4swapE)
_ZN40_INTERNAL_23f3fb70_4_k_cu_01dd0611_248094cuda3std6ranges3__45__cpo4swapE:
	.zero		1
.L_10:


//--------------------- .nv.constant0._ZN7cutlass13device_kernelINS_4gemm6kernel13GemmUniversalIN4cute5tupleIJiiiiEEENS1_10collective13CollectiveMmaINS1_35MainloopSm100TmaUmmaWarpSpecializedILi4ELi2ELi4ENS5_IJNS4_1CILi1EEESB_SB_EEEEENS5_IJNSA_ILi128EEESE_NSA_ILi64EEEEEENS_6half_tENS5_IJSB_llEEESH_SI_NS4_8TiledMMAINS4_8MMA_AtomIJNS4_20SM100_MMA_F16BF16_SSISH_SH_fLi128ELi128ELNS4_4UMMA5MajorE1ELSN_1ELNSM_7ScaleInE0ELSO_0EEEEEENS4_6LayoutISC_NS5_IJNSA_ILi0EEESS_SS_EEEEENS5_IJNS4_10UnderscoreESV_SV_EEEEENS4_13SM90_TMA_LOADENS4_14ComposedLayoutINS4_7SwizzleILi3ELi4ELi3EEENS4_18smem_ptr_flag_bitsILi16EEENSR_INS5_IJSF_NSA_ILi8EEEEEENS5_IJSB_SF_EEEEEEEvNS4_8identityESY_S18_vS19_EENS_8epilogue10collective18CollectiveEpilogueINS1B_23Sm100TmaWarpSpecializedILi4ELi2ELi32ELb1ELb0EEEJSG_NS5_IJNSR_ISE_SB_EENSR_INSA_ILi32EEESB_EEEEESH_NS5_IJlSB_lEEESH_S1K_NS1B_6fusion15FusionCallbacksIS1F_NS1L_17LinearCombinationISH_fSH_fLNS_15FloatRoundStyleE2EEESG_S1J_JEEENS4_5SM1004TMEM4LOAD26SM100_TMEM_LOAD_32dp32b32xESY_NSZ_INS10_ILi2ELi4ELi3EEES13_NSR_INS5_IJS14_S1H_EEENS5_IJS1H_SB_EEEEEEENS4_39AutoVectorizingCopyWithAssumedAlignmentILi128EEENS4_14SM90_TMA_STOREES1Z_S21_S21_EEEvvEEEEvNT_6ParamsE --------------------------
	.section	.nv.constant0._ZN7cutlass13device_kernelINS_4gemm6kernel13GemmUniversalIN4cute5tupleIJiiiiEEENS1_10collective13CollectiveMmaINS1_35MainloopSm100TmaUmmaWarpSpecializedILi4ELi2ELi4ENS5_IJNS4_1CILi1EEESB_SB_EEEEENS5_IJNSA_ILi128EEESE_NSA_ILi64EEEEEENS_6half_tENS5_IJSB_llEEESH_SI_NS4_8TiledMMAINS4_8MMA_AtomIJNS4_20SM100_MMA_F16BF16_SSISH_SH_fLi128ELi128ELNS4_4UMMA5MajorE1ELSN_1ELNSM_7ScaleInE0ELSO_0EEEEEENS4_6LayoutISC_NS5_IJNSA_ILi0EEESS_SS_EEEEENS5_IJNS4_10UnderscoreESV_SV_EEEEENS4_13SM90_TMA_LOADENS4_14ComposedLayoutINS4_7SwizzleILi3ELi4ELi3EEENS4_18smem_ptr_flag_bitsILi16EEENSR_INS5_IJSF_NSA_ILi8EEEEEENS5_IJSB_SF_EEEEEEEvNS4_8identityESY_S18_vS19_EENS_8epilogue10collective18CollectiveEpilogueINS1B_23Sm100TmaWarpSpecializedILi4ELi2ELi32ELb1ELb0EEEJSG_NS5_IJNSR_ISE_SB_EENSR_INSA_ILi32EEESB_EEEEESH_NS5_IJlSB_lEEESH_S1K_NS1B_6fusion15FusionCallbacksIS1F_NS1L_17LinearCombinationISH_fSH_fLNS_15FloatRoundStyleE2EEESG_S1J_JEEENS4_5SM1004TMEM4LOAD26SM100_TMEM_LOAD_32dp32b32xESY_NSZ_INS10_ILi2ELi4ELi3EEES13_NSR_INS5_IJS14_S1H_EEENS5_IJS1H_SB_EEEEEEENS4_39AutoVectorizingCopyWithAssumedAlignmentILi128EEENS4_14SM90_TMA_STOREES1Z_S21_S21_EEEvvEEEEvNT_6ParamsE,"a",@progbits
	.sectionflags	@""
	.align	4
.nv.constant0._ZN7cutlass13device_kernelINS_4gemm6kernel13GemmUniversalIN4cute5tupleIJiiiiEEENS1_10collective13CollectiveMmaINS1_35MainloopSm100TmaUmmaWarpSpecializedILi4ELi2ELi4ENS5_IJNS4_1CILi1EEESB_SB_EEEEENS5_IJNSA_ILi128EEESE_NSA_ILi64EEEEEENS_6half_tENS5_IJSB_llEEESH_SI_NS4_8TiledMMAINS4_8MMA_AtomIJNS4_20SM100_MMA_F16BF16_SSISH_SH_fLi128ELi128ELNS4_4UMMA5MajorE1ELSN_1ELNSM_7ScaleInE0ELSO_0EEEEEENS4_6LayoutISC_NS5_IJNSA_ILi0EEESS_SS_EEEEENS5_IJNS4_10UnderscoreESV_SV_EEEEENS4_13SM90_TMA_LOADENS4_14ComposedLayoutINS4_7SwizzleILi3ELi4ELi3EEENS4_18smem_ptr_flag_bitsILi16EEENSR_INS5_IJSF_NSA_ILi8EEEEEENS5_IJSB_SF_EEEEEEEvNS4_8identityESY_S18_vS19_EENS_8epilogue10collective18CollectiveEpilogueINS1B_23Sm100TmaWarpSpecializedILi4ELi2ELi32ELb1ELb0EEEJSG_NS5_IJNSR_ISE_SB_EENSR_INSA_ILi32EEESB_EEEEESH_NS5_IJlSB_lEEESH_S1K_NS1B_6fusion15FusionCallbacksIS1F_NS1L_17LinearCombinationISH_fSH_fLNS_15FloatRoundStyleE2EEESG_S1J_JEEENS4_5SM1004TMEM4LOAD26SM100_TMEM_LOAD_32dp32b32xESY_NSZ_INS10_ILi2ELi4ELi3EEES13_NSR_INS5_IJS14_S1H_EEENS5_IJS1H_SB_EEEEEEENS4_39AutoVectorizingCopyWithAssumedAlignmentILi128EEENS4_14SM90_TMA_STOREES1Z_S21_S21_EEEvvEEEEvNT_6ParamsE:
	.zero		2944


//--------------------- SYMBOLS --------------------------

	.type		.nv.reservedSmem.offset0,@object
	.size		.nv.reservedSmem.offset0,0x4
	.type		.nv.reservedSmem.cap,@object
	.size		.nv.reservedSmem.cap,0x4
	.type		__assertfail,@function
